//
// Generated by NVIDIA NVVM Compiler
//
// Compiler Build ID: CL-36424714
// Cuda compilation tools, release 13.0, V13.0.88
// Based on NVVM 20.0.0
//

.version 9.0
.target sm_100
.address_size 64

	// .globl	_Z11Hist_KernelPiS_i
// _ZZN3cub18CUB_300001_SM_10006detail4scan16DeviceScanKernelINS2_10policy_hubIiiijN4cuda3std3__44plusIvEEE10Policy1000EN6thrust24THRUST_300001_SM_1000_NS10device_ptrIiEESF_NS0_13ScanTileStateIiLb1EEES9_NS1_10InputValueIiPiEEjiLb0EiEEvT0_T1_T2_iT3_T4_T5_E12temp_storage has been demoted
// _ZZN3cub18CUB_300001_SM_10006detail4scan16DeviceScanKernelINS2_10policy_hubIiiimN4cuda3std3__44plusIvEEE10Policy1000EN6thrust24THRUST_300001_SM_1000_NS10device_ptrIiEESF_NS0_13ScanTileStateIiLb1EEES9_NS1_10InputValueIiPiEEmiLb0EiEEvT0_T1_T2_iT3_T4_T5_E12temp_storage has been demoted
.global .align 1 .b8 _ZN29_INTERNAL_ecec2916_4_k_cu_eps4cuda3std3__45__cpo5beginE[1];
.global .align 1 .b8 _ZN29_INTERNAL_ecec2916_4_k_cu_eps4cuda3std3__45__cpo3endE[1];
.global .align 1 .b8 _ZN29_INTERNAL_ecec2916_4_k_cu_eps4cuda3std3__45__cpo6cbeginE[1];
.global .align 1 .b8 _ZN29_INTERNAL_ecec2916_4_k_cu_eps4cuda3std3__45__cpo4cendE[1];
.global .align 1 .b8 _ZN29_INTERNAL_ecec2916_4_k_cu_eps4cuda3std3__45__cpo6rbeginE[1];
.global .align 1 .b8 _ZN29_INTERNAL_ecec2916_4_k_cu_eps4cuda3std3__45__cpo4rendE[1];
.global .align 1 .b8 _ZN29_INTERNAL_ecec2916_4_k_cu_eps4cuda3std3__45__cpo7crbeginE[1];
.global .align 1 .b8 _ZN29_INTERNAL_ecec2916_4_k_cu_eps4cuda3std3__45__cpo5crendE[1];
.global .align 1 .b8 _ZN29_INTERNAL_ecec2916_4_k_cu_eps4cuda3std3__431_GLOBAL__N__ecec2916_4_k_cu_eps6ignoreE[1];
.global .align 1 .b8 _ZN29_INTERNAL_ecec2916_4_k_cu_eps4cuda3std3__419piecewise_constructE[1];
.global .align 1 .b8 _ZN29_INTERNAL_ecec2916_4_k_cu_eps4cuda3std3__48in_placeE[1];
.global .align 1 .b8 _ZN29_INTERNAL_ecec2916_4_k_cu_eps4cuda3std3__420unreachable_sentinelE[1];
.global .align 1 .b8 _ZN29_INTERNAL_ecec2916_4_k_cu_eps4cuda3std3__47nulloptE[1];
.global .align 1 .b8 _ZN29_INTERNAL_ecec2916_4_k_cu_eps4cuda3std3__48unexpectE[1];
.global .align 1 .b8 _ZN29_INTERNAL_ecec2916_4_k_cu_eps4cuda3std6ranges3__45__cpo4swapE[1];
.global .align 1 .b8 _ZN29_INTERNAL_ecec2916_4_k_cu_eps4cuda3std6ranges3__45__cpo9iter_moveE[1];
.global .align 1 .b8 _ZN29_INTERNAL_ecec2916_4_k_cu_eps4cuda3std6ranges3__45__cpo5beginE[1];
.global .align 1 .b8 _ZN29_INTERNAL_ecec2916_4_k_cu_eps4cuda3std6ranges3__45__cpo3endE[1];
.global .align 1 .b8 _ZN29_INTERNAL_ecec2916_4_k_cu_eps4cuda3std6ranges3__45__cpo6cbeginE[1];
.global .align 1 .b8 _ZN29_INTERNAL_ecec2916_4_k_cu_eps4cuda3std6ranges3__45__cpo4cendE[1];
.global .align 1 .b8 _ZN29_INTERNAL_ecec2916_4_k_cu_eps4cuda3std6ranges3__45__cpo7advanceE[1];
.global .align 1 .b8 _ZN29_INTERNAL_ecec2916_4_k_cu_eps4cuda3std6ranges3__45__cpo9iter_swapE[1];
.global .align 1 .b8 _ZN29_INTERNAL_ecec2916_4_k_cu_eps4cuda3std6ranges3__45__cpo4nextE[1];
.global .align 1 .b8 _ZN29_INTERNAL_ecec2916_4_k_cu_eps4cuda3std6ranges3__45__cpo4prevE[1];
.global .align 1 .b8 _ZN29_INTERNAL_ecec2916_4_k_cu_eps4cuda3std6ranges3__45__cpo4dataE[1];
.global .align 1 .b8 _ZN29_INTERNAL_ecec2916_4_k_cu_eps4cuda3std6ranges3__45__cpo5cdataE[1];
.global .align 1 .b8 _ZN29_INTERNAL_ecec2916_4_k_cu_eps4cuda3std6ranges3__45__cpo4sizeE[1];
.global .align 1 .b8 _ZN29_INTERNAL_ecec2916_4_k_cu_eps4cuda3std6ranges3__45__cpo5ssizeE[1];
.global .align 1 .b8 _ZN29_INTERNAL_ecec2916_4_k_cu_eps4cuda3std6ranges3__45__cpo8distanceE[1];
.global .align 1 .b8 _ZN29_INTERNAL_ecec2916_4_k_cu_eps6thrust24THRUST_300001_SM_1000_NS8cuda_cub3parE[1];
.global .align 1 .b8 _ZN29_INTERNAL_ecec2916_4_k_cu_eps6thrust24THRUST_300001_SM_1000_NS8cuda_cub10par_nosyncE[1];
.global .align 1 .b8 _ZN29_INTERNAL_ecec2916_4_k_cu_eps6thrust24THRUST_300001_SM_1000_NS6system6detail10sequential3seqE[1];
.global .align 1 .b8 _ZN29_INTERNAL_ecec2916_4_k_cu_eps6thrust24THRUST_300001_SM_1000_NS12placeholders2_1E[1];
.global .align 1 .b8 _ZN29_INTERNAL_ecec2916_4_k_cu_eps6thrust24THRUST_300001_SM_1000_NS12placeholders2_2E[1];
.global .align 1 .b8 _ZN29_INTERNAL_ecec2916_4_k_cu_eps6thrust24THRUST_300001_SM_1000_NS12placeholders2_3E[1];
.global .align 1 .b8 _ZN29_INTERNAL_ecec2916_4_k_cu_eps6thrust24THRUST_300001_SM_1000_NS12placeholders2_4E[1];
.global .align 1 .b8 _ZN29_INTERNAL_ecec2916_4_k_cu_eps6thrust24THRUST_300001_SM_1000_NS12placeholders2_5E[1];
.global .align 1 .b8 _ZN29_INTERNAL_ecec2916_4_k_cu_eps6thrust24THRUST_300001_SM_1000_NS12placeholders2_6E[1];
.global .align 1 .b8 _ZN29_INTERNAL_ecec2916_4_k_cu_eps6thrust24THRUST_300001_SM_1000_NS12placeholders2_7E[1];
.global .align 1 .b8 _ZN29_INTERNAL_ecec2916_4_k_cu_eps6thrust24THRUST_300001_SM_1000_NS12placeholders2_8E[1];
.global .align 1 .b8 _ZN29_INTERNAL_ecec2916_4_k_cu_eps6thrust24THRUST_300001_SM_1000_NS12placeholders2_9E[1];
.global .align 1 .b8 _ZN29_INTERNAL_ecec2916_4_k_cu_eps6thrust24THRUST_300001_SM_1000_NS12placeholders3_10E[1];
.global .align 1 .b8 _ZN29_INTERNAL_ecec2916_4_k_cu_eps6thrust24THRUST_300001_SM_1000_NS3seqE[1];

.visible .entry _Z11Hist_KernelPiS_i(
	.param .u64 .ptr .align 1 _Z11Hist_KernelPiS_i_param_0,
	.param .u64 .ptr .align 1 _Z11Hist_KernelPiS_i_param_1,
	.param .u32 _Z11Hist_KernelPiS_i_param_2
)
{
	.reg .pred 	%p<3>;
	.reg .b32 	%r<13>;
	.reg .b64 	%rd<9>;

	ld.param.u64 	%rd3, [_Z11Hist_KernelPiS_i_param_0];
	ld.param.u64 	%rd4, [_Z11Hist_KernelPiS_i_param_1];
	ld.param.u32 	%r6, [_Z11Hist_KernelPiS_i_param_2];
	mov.u32 	%r7, %ctaid.x;
	mov.u32 	%r1, %ntid.x;
	mov.u32 	%r8, %tid.x;
	mad.lo.s32 	%r12, %r7, %r1, %r8;
	setp.ge.s32 	%p1, %r12, %r6;
	@%p1 bra 	$L__BB0_3;
	mov.u32 	%r9, %nctaid.x;
	mul.lo.s32 	%r3, %r1, %r9;
	cvta.to.global.u64 	%rd1, %rd3;
	cvta.to.global.u64 	%rd2, %rd4;
$L__BB0_2:
	mul.wide.s32 	%rd5, %r12, 4;
	add.s64 	%rd6, %rd1, %rd5;
	ld.global.u32 	%r10, [%rd6];
	mul.wide.s32 	%rd7, %r10, 4;
	add.s64 	%rd8, %rd2, %rd7;
	atom.global.add.u32 	%r11, [%rd8], 1;
	add.s32 	%r12, %r12, %r3;
	bar.sync 	0;
	setp.lt.s32 	%p2, %r12, %r6;
	@%p2 bra 	$L__BB0_2;
$L__BB0_3:
	ret;

}
	// .globl	_Z11Sort_KernelPiS_S_i
.visible .entry _Z11Sort_KernelPiS_S_i(
	.param .u64 .ptr .align 1 _Z11Sort_KernelPiS_S_i_param_0,
	.param .u64 .ptr .align 1 _Z11Sort_KernelPiS_S_i_param_1,
	.param .u64 .ptr .align 1 _Z11Sort_KernelPiS_S_i_param_2,
	.param .u32 _Z11Sort_KernelPiS_S_i_param_3
)
{
	.reg .pred 	%p<3>;
	.reg .b32 	%r<13>;
	.reg .b64 	%rd<13>;

	ld.param.u64 	%rd4, [_Z11Sort_KernelPiS_S_i_param_0];
	ld.param.u64 	%rd5, [_Z11Sort_KernelPiS_S_i_param_1];
	ld.param.u64 	%rd6, [_Z11Sort_KernelPiS_S_i_param_2];
	ld.param.u32 	%r6, [_Z11Sort_KernelPiS_S_i_param_3];
	mov.u32 	%r7, %ctaid.x;
	mov.u32 	%r1, %ntid.x;
	mov.u32 	%r8, %tid.x;
	mad.lo.s32 	%r12, %r7, %r1, %r8;
	setp.ge.s32 	%p1, %r12, %r6;
	@%p1 bra 	$L__BB1_3;
	mov.u32 	%r9, %nctaid.x;
	mul.lo.s32 	%r3, %r1, %r9;
	cvta.to.global.u64 	%rd1, %rd4;
	cvta.to.global.u64 	%rd2, %rd5;
	cvta.to.global.u64 	%rd3, %rd6;
$L__BB1_2:
	mul.wide.s32 	%rd7, %r12, 4;
	add.s64 	%rd8, %rd1, %rd7;
	ld.global.u32 	%r10, [%rd8];
	mul.wide.s32 	%rd9, %r10, 4;
	add.s64 	%rd10, %rd2, %rd9;
	atom.global.add.u32 	%r11, [%rd10], 1;
	mul.wide.s32 	%rd11, %r11, 4;
	add.s64 	%rd12, %rd3, %rd11;
	st.global.u32 	[%rd12], %r10;
	add.s32 	%r12, %r12, %r3;
	bar.sync 	0;
	setp.lt.s32 	%p2, %r12, %r6;
	@%p2 bra 	$L__BB1_2;
$L__BB1_3:
	ret;

}
	// .globl	_ZN3cub18CUB_300001_SM_10006detail11EmptyKernelIvEEvv
.visible .entry _ZN3cub18CUB_300001_SM_10006detail11EmptyKernelIvEEvv()
{


	ret;

}
	// .globl	_ZN3cub18CUB_300001_SM_10006detail4scan20DeviceScanInitKernelINS0_13ScanTileStateIiLb1EEEEEvT_i
.visible .entry _ZN3cub18CUB_300001_SM_10006detail4scan20DeviceScanInitKernelINS0_13ScanTileStateIiLb1EEEEEvT_i(
	.param .align 8 .b8 _ZN3cub18CUB_300001_SM_10006detail4scan20DeviceScanInitKernelINS0_13ScanTileStateIiLb1EEEEEvT_i_param_0[8],
	.param .u32 _ZN3cub18CUB_300001_SM_10006detail4scan20DeviceScanInitKernelINS0_13ScanTileStateIiLb1EEEEEvT_i_param_1
)
{
	.reg .pred 	%p<5>;
	.reg .b32 	%r<10>;
	.reg .b64 	%rd<7>;

	ld.param.u64 	%rd2, [_ZN3cub18CUB_300001_SM_10006detail4scan20DeviceScanInitKernelINS0_13ScanTileStateIiLb1EEEEEvT_i_param_0];
	ld.param.u32 	%r4, [_ZN3cub18CUB_300001_SM_10006detail4scan20DeviceScanInitKernelINS0_13ScanTileStateIiLb1EEEEEvT_i_param_1];
	cvta.to.global.u64 	%rd1, %rd2;
	mov.u32 	%r1, %ctaid.x;
	mov.u32 	%r5, %ntid.x;
	mov.u32 	%r2, %tid.x;
	mad.lo.s32 	%r3, %r1, %r5, %r2;
	setp.ge.s32 	%p1, %r3, %r4;
	@%p1 bra 	$L__BB3_2;
	mul.wide.s32 	%rd3, %r3, 8;
	add.s64 	%rd4, %rd1, %rd3;
	mov.b32 	%r6, 0;
	mov.b32 	%r7, 99;
	st.global.v2.u32 	[%rd4+256], {%r7, %r6};
$L__BB3_2:
	setp.ne.s32 	%p2, %r1, 0;
	setp.gt.u32 	%p3, %r2, 31;
	or.pred  	%p4, %p2, %p3;
	@%p4 bra 	$L__BB3_4;
	mul.wide.u32 	%rd5, %r2, 8;
	add.s64 	%rd6, %rd1, %rd5;
	mov.b32 	%r9, 0;
	st.global.v2.u32 	[%rd6], {%r9, %r9};
$L__BB3_4:
	ret;

}
	// .globl	_ZN3cub18CUB_300001_SM_10006detail4scan16DeviceScanKernelINS2_10policy_hubIiiijN4cuda3std3__44plusIvEEE10Policy1000EN6thrust24THRUST_300001_SM_1000_NS10device_ptrIiEESF_NS0_13ScanTileStateIiLb1EEES9_NS1_10InputValueIiPiEEjiLb0EiEEvT0_T1_T2_iT3_T4_T5_
.visible .entry _ZN3cub18CUB_300001_SM_10006detail4scan16DeviceScanKernelINS2_10policy_hubIiiijN4cuda3std3__44plusIvEEE10Policy1000EN6thrust24THRUST_300001_SM_1000_NS10device_ptrIiEESF_NS0_13ScanTileStateIiLb1EEES9_NS1_10InputValueIiPiEEjiLb0EiEEvT0_T1_T2_iT3_T4_T5_(
	.param .align 8 .b8 _ZN3cub18CUB_300001_SM_10006detail4scan16DeviceScanKernelINS2_10policy_hubIiiijN4cuda3std3__44plusIvEEE10Policy1000EN6thrust24THRUST_300001_SM_1000_NS10device_ptrIiEESF_NS0_13ScanTileStateIiLb1EEES9_NS1_10InputValueIiPiEEjiLb0EiEEvT0_T1_T2_iT3_T4_T5__param_0[8],
	.param .align 8 .b8 _ZN3cub18CUB_300001_SM_10006detail4scan16DeviceScanKernelINS2_10policy_hubIiiijN4cuda3std3__44plusIvEEE10Policy1000EN6thrust24THRUST_300001_SM_1000_NS10device_ptrIiEESF_NS0_13ScanTileStateIiLb1EEES9_NS1_10InputValueIiPiEEjiLb0EiEEvT0_T1_T2_iT3_T4_T5__param_1[8],
	.param .align 8 .b8 _ZN3cub18CUB_300001_SM_10006detail4scan16DeviceScanKernelINS2_10policy_hubIiiijN4cuda3std3__44plusIvEEE10Policy1000EN6thrust24THRUST_300001_SM_1000_NS10device_ptrIiEESF_NS0_13ScanTileStateIiLb1EEES9_NS1_10InputValueIiPiEEjiLb0EiEEvT0_T1_T2_iT3_T4_T5__param_2[8],
	.param .u32 _ZN3cub18CUB_300001_SM_10006detail4scan16DeviceScanKernelINS2_10policy_hubIiiijN4cuda3std3__44plusIvEEE10Policy1000EN6thrust24THRUST_300001_SM_1000_NS10device_ptrIiEESF_NS0_13ScanTileStateIiLb1EEES9_NS1_10InputValueIiPiEEjiLb0EiEEvT0_T1_T2_iT3_T4_T5__param_3,
	.param .align 1 .b8 _ZN3cub18CUB_300001_SM_10006detail4scan16DeviceScanKernelINS2_10policy_hubIiiijN4cuda3std3__44plusIvEEE10Policy1000EN6thrust24THRUST_300001_SM_1000_NS10device_ptrIiEESF_NS0_13ScanTileStateIiLb1EEES9_NS1_10InputValueIiPiEEjiLb0EiEEvT0_T1_T2_iT3_T4_T5__param_4[1],
	.param .align 8 .b8 _ZN3cub18CUB_300001_SM_10006detail4scan16DeviceScanKernelINS2_10policy_hubIiiijN4cuda3std3__44plusIvEEE10Policy1000EN6thrust24THRUST_300001_SM_1000_NS10device_ptrIiEESF_NS0_13ScanTileStateIiLb1EEES9_NS1_10InputValueIiPiEEjiLb0EiEEvT0_T1_T2_iT3_T4_T5__param_5[16],
	.param .u32 _ZN3cub18CUB_300001_SM_10006detail4scan16DeviceScanKernelINS2_10policy_hubIiiijN4cuda3std3__44plusIvEEE10Policy1000EN6thrust24THRUST_300001_SM_1000_NS10device_ptrIiEESF_NS0_13ScanTileStateIiLb1EEES9_NS1_10InputValueIiPiEEjiLb0EiEEvT0_T1_T2_iT3_T4_T5__param_6
)
.maxntid 384
{
	.reg .pred 	%p<160>;
	.reg .b16 	%rs<3>;
	.reg .b32 	%r<1050>;
	.reg .b64 	%rd<58>;
	// demoted variable
	.shared .align 16 .b8 _ZZN3cub18CUB_300001_SM_10006detail4scan16DeviceScanKernelINS2_10policy_hubIiiijN4cuda3std3__44plusIvEEE10Policy1000EN6thrust24THRUST_300001_SM_1000_NS10device_ptrIiEESF_NS0_13ScanTileStateIiLb1EEES9_NS1_10InputValueIiPiEEjiLb0EiEEvT0_T1_T2_iT3_T4_T5_E12temp_storage[33808];
	ld.param.u32 	%r239, [_ZN3cub18CUB_300001_SM_10006detail4scan16DeviceScanKernelINS2_10policy_hubIiiijN4cuda3std3__44plusIvEEE10Policy1000EN6thrust24THRUST_300001_SM_1000_NS10device_ptrIiEESF_NS0_13ScanTileStateIiLb1EEES9_NS1_10InputValueIiPiEEjiLb0EiEEvT0_T1_T2_iT3_T4_T5__param_5];
	bfe.u32 	%r240, %r239, 0, 8;
	cvt.u16.u32 	%rs1, %r240;
	and.b16  	%rs2, %rs1, 255;
	ld.param.u64 	%rd16, [_ZN3cub18CUB_300001_SM_10006detail4scan16DeviceScanKernelINS2_10policy_hubIiiijN4cuda3std3__44plusIvEEE10Policy1000EN6thrust24THRUST_300001_SM_1000_NS10device_ptrIiEESF_NS0_13ScanTileStateIiLb1EEES9_NS1_10InputValueIiPiEEjiLb0EiEEvT0_T1_T2_iT3_T4_T5__param_2];
	ld.param.u64 	%rd15, [_ZN3cub18CUB_300001_SM_10006detail4scan16DeviceScanKernelINS2_10policy_hubIiiijN4cuda3std3__44plusIvEEE10Policy1000EN6thrust24THRUST_300001_SM_1000_NS10device_ptrIiEESF_NS0_13ScanTileStateIiLb1EEES9_NS1_10InputValueIiPiEEjiLb0EiEEvT0_T1_T2_iT3_T4_T5__param_1];
	ld.param.u64 	%rd14, [_ZN3cub18CUB_300001_SM_10006detail4scan16DeviceScanKernelINS2_10policy_hubIiiijN4cuda3std3__44plusIvEEE10Policy1000EN6thrust24THRUST_300001_SM_1000_NS10device_ptrIiEESF_NS0_13ScanTileStateIiLb1EEES9_NS1_10InputValueIiPiEEjiLb0EiEEvT0_T1_T2_iT3_T4_T5__param_0];
	ld.param.u64 	%rd1, [_ZN3cub18CUB_300001_SM_10006detail4scan16DeviceScanKernelINS2_10policy_hubIiiijN4cuda3std3__44plusIvEEE10Policy1000EN6thrust24THRUST_300001_SM_1000_NS10device_ptrIiEESF_NS0_13ScanTileStateIiLb1EEES9_NS1_10InputValueIiPiEEjiLb0EiEEvT0_T1_T2_iT3_T4_T5__param_5+8];
	ld.param.u32 	%r238, [_ZN3cub18CUB_300001_SM_10006detail4scan16DeviceScanKernelINS2_10policy_hubIiiijN4cuda3std3__44plusIvEEE10Policy1000EN6thrust24THRUST_300001_SM_1000_NS10device_ptrIiEESF_NS0_13ScanTileStateIiLb1EEES9_NS1_10InputValueIiPiEEjiLb0EiEEvT0_T1_T2_iT3_T4_T5__param_6];
	setp.eq.s16 	%p1, %rs2, 0;
	@%p1 bra 	$L__BB4_2;
	cvta.to.global.u64 	%rd17, %rd1;
	ld.global.u32 	%r997, [%rd17];
	bra.uni 	$L__BB4_3;
$L__BB4_2:
	cvt.u32.u64 	%r997, %rd1;
$L__BB4_3:
	ld.param.u32 	%r995, [_ZN3cub18CUB_300001_SM_10006detail4scan16DeviceScanKernelINS2_10policy_hubIiiijN4cuda3std3__44plusIvEEE10Policy1000EN6thrust24THRUST_300001_SM_1000_NS10device_ptrIiEESF_NS0_13ScanTileStateIiLb1EEES9_NS1_10InputValueIiPiEEjiLb0EiEEvT0_T1_T2_iT3_T4_T5__param_3];
	cvta.to.global.u64 	%rd3, %rd14;
	cvta.to.global.u64 	%rd4, %rd15;
	mov.u32 	%r241, %ctaid.x;
	add.s32 	%r998, %r995, %r241;
	mul.lo.s32 	%r5, %r998, 8448;
	sub.s32 	%r6, %r238, %r5;
	setp.lt.u32 	%p2, %r6, 8449;
	@%p2 bra 	$L__BB4_29;
	cvt.u64.u32 	%rd40, %r5;
	mov.u32 	%r7, %tid.x;
	and.b32  	%r640, %r7, 31;
	and.b32  	%r641, %r7, 992;
	mul.lo.s32 	%r642, %r641, 22;
	or.b32  	%r643, %r642, %r640;
	cvt.u64.u32 	%rd41, %r643;
	add.s64 	%rd5, %rd41, %rd40;
	shl.b64 	%rd42, %rd5, 2;
	add.s64 	%rd43, %rd3, %rd42;
	ld.global.u32 	%r644, [%rd43];
	ld.global.u32 	%r645, [%rd43+128];
	ld.global.u32 	%r646, [%rd43+256];
	ld.global.u32 	%r647, [%rd43+384];
	ld.global.u32 	%r648, [%rd43+512];
	ld.global.u32 	%r649, [%rd43+640];
	ld.global.u32 	%r650, [%rd43+768];
	ld.global.u32 	%r651, [%rd43+896];
	ld.global.u32 	%r652, [%rd43+1024];
	ld.global.u32 	%r653, [%rd43+1152];
	ld.global.u32 	%r654, [%rd43+1280];
	ld.global.u32 	%r655, [%rd43+1408];
	ld.global.u32 	%r656, [%rd43+1536];
	ld.global.u32 	%r657, [%rd43+1664];
	ld.global.u32 	%r658, [%rd43+1792];
	ld.global.u32 	%r659, [%rd43+1920];
	ld.global.u32 	%r660, [%rd43+2048];
	ld.global.u32 	%r661, [%rd43+2176];
	ld.global.u32 	%r662, [%rd43+2304];
	ld.global.u32 	%r663, [%rd43+2432];
	ld.global.u32 	%r664, [%rd43+2560];
	ld.global.u32 	%r665, [%rd43+2688];
	// begin inline asm
	mov.u32 %r639, %laneid;
	// end inline asm
	shr.u32 	%r9, %r7, 5;
	mad.lo.s32 	%r666, %r9, 704, %r639;
	shl.b32 	%r667, %r666, 2;
	mov.u32 	%r668, _ZZN3cub18CUB_300001_SM_10006detail4scan16DeviceScanKernelINS2_10policy_hubIiiijN4cuda3std3__44plusIvEEE10Policy1000EN6thrust24THRUST_300001_SM_1000_NS10device_ptrIiEESF_NS0_13ScanTileStateIiLb1EEES9_NS1_10InputValueIiPiEEjiLb0EiEEvT0_T1_T2_iT3_T4_T5_E12temp_storage;
	add.s32 	%r10, %r668, %r667;
	st.shared.u32 	[%r10], %r644;
	st.shared.u32 	[%r10+128], %r645;
	st.shared.u32 	[%r10+256], %r646;
	st.shared.u32 	[%r10+384], %r647;
	st.shared.u32 	[%r10+512], %r648;
	st.shared.u32 	[%r10+640], %r649;
	st.shared.u32 	[%r10+768], %r650;
	st.shared.u32 	[%r10+896], %r651;
	st.shared.u32 	[%r10+1024], %r652;
	st.shared.u32 	[%r10+1152], %r653;
	st.shared.u32 	[%r10+1280], %r654;
	st.shared.u32 	[%r10+1408], %r655;
	st.shared.u32 	[%r10+1536], %r656;
	st.shared.u32 	[%r10+1664], %r657;
	st.shared.u32 	[%r10+1792], %r658;
	st.shared.u32 	[%r10+1920], %r659;
	st.shared.u32 	[%r10+2048], %r660;
	st.shared.u32 	[%r10+2176], %r661;
	st.shared.u32 	[%r10+2304], %r662;
	st.shared.u32 	[%r10+2432], %r663;
	st.shared.u32 	[%r10+2560], %r664;
	st.shared.u32 	[%r10+2688], %r665;
	bar.warp.sync 	-1;
	mad.lo.s32 	%r11, %r639, 84, %r10;
	ld.shared.v2.u32 	{%r12, %r13}, [%r11];
	ld.shared.v2.u32 	{%r14, %r15}, [%r11+8];
	ld.shared.v2.u32 	{%r16, %r17}, [%r11+16];
	ld.shared.v2.u32 	{%r18, %r19}, [%r11+24];
	ld.shared.v2.u32 	{%r20, %r21}, [%r11+32];
	ld.shared.v2.u32 	{%r22, %r23}, [%r11+40];
	ld.shared.v2.u32 	{%r24, %r25}, [%r11+48];
	ld.shared.v2.u32 	{%r26, %r27}, [%r11+56];
	ld.shared.v2.u32 	{%r28, %r29}, [%r11+64];
	ld.shared.v2.u32 	{%r30, %r31}, [%r11+72];
	ld.shared.v2.u32 	{%r32, %r33}, [%r11+80];
	bar.sync 	0;
	setp.ne.s32 	%p104, %r998, 0;
	@%p104 bra 	$L__BB4_9;
	add.s32 	%r890, %r13, %r12;
	add.s32 	%r891, %r14, %r890;
	add.s32 	%r892, %r15, %r891;
	add.s32 	%r893, %r16, %r892;
	add.s32 	%r894, %r17, %r893;
	add.s32 	%r895, %r18, %r894;
	add.s32 	%r896, %r19, %r895;
	add.s32 	%r897, %r20, %r896;
	add.s32 	%r898, %r21, %r897;
	add.s32 	%r899, %r22, %r898;
	add.s32 	%r900, %r23, %r899;
	add.s32 	%r901, %r24, %r900;
	add.s32 	%r902, %r25, %r901;
	add.s32 	%r903, %r26, %r902;
	add.s32 	%r904, %r27, %r903;
	add.s32 	%r905, %r28, %r904;
	add.s32 	%r906, %r29, %r905;
	add.s32 	%r907, %r30, %r906;
	add.s32 	%r908, %r31, %r907;
	add.s32 	%r909, %r32, %r908;
	add.s32 	%r864, %r33, %r909;
	mov.b32 	%r862, 1;
	mov.b32 	%r887, 0;
	mov.b32 	%r889, -1;
	// begin inline asm
	{  .reg .s32 r0;  .reg .pred p;  shfl.sync.up.b32 r0|p, %r864, %r862, %r887, %r889;  @p add.s32 r0, r0, %r864;  mov.s32 %r860, r0;}
	// end inline asm
	mov.b32 	%r868, 2;
	// begin inline asm
	{  .reg .s32 r0;  .reg .pred p;  shfl.sync.up.b32 r0|p, %r860, %r868, %r887, %r889;  @p add.s32 r0, r0, %r860;  mov.s32 %r866, r0;}
	// end inline asm
	mov.b32 	%r874, 4;
	// begin inline asm
	{  .reg .s32 r0;  .reg .pred p;  shfl.sync.up.b32 r0|p, %r866, %r874, %r887, %r889;  @p add.s32 r0, r0, %r866;  mov.s32 %r872, r0;}
	// end inline asm
	mov.b32 	%r880, 8;
	// begin inline asm
	{  .reg .s32 r0;  .reg .pred p;  shfl.sync.up.b32 r0|p, %r872, %r880, %r887, %r889;  @p add.s32 r0, r0, %r872;  mov.s32 %r878, r0;}
	// end inline asm
	mov.b32 	%r886, 16;
	// begin inline asm
	{  .reg .s32 r0;  .reg .pred p;  shfl.sync.up.b32 r0|p, %r878, %r886, %r887, %r889;  @p add.s32 r0, r0, %r878;  mov.s32 %r884, r0;}
	// end inline asm
	setp.ne.s32 	%p146, %r639, 31;
	@%p146 bra 	$L__BB4_7;
	shl.b32 	%r910, %r9, 2;
	add.s32 	%r912, %r668, %r910;
	st.shared.u32 	[%r912+16], %r884;
$L__BB4_7:
	bar.sync 	0;
	ld.shared.v4.u32 	{%r913, %r914, %r915, %r916}, [_ZZN3cub18CUB_300001_SM_10006detail4scan16DeviceScanKernelINS2_10policy_hubIiiijN4cuda3std3__44plusIvEEE10Policy1000EN6thrust24THRUST_300001_SM_1000_NS10device_ptrIiEESF_NS0_13ScanTileStateIiLb1EEES9_NS1_10InputValueIiPiEEjiLb0EiEEvT0_T1_T2_iT3_T4_T5_E12temp_storage+16];
	add.s32 	%r917, %r914, %r913;
	setp.eq.s32 	%p147, %r9, 2;
	selp.b32 	%r918, %r917, %r913, %p147;
	add.s32 	%r919, %r917, %r915;
	setp.eq.s32 	%p148, %r9, 3;
	selp.b32 	%r920, %r919, %r918, %p148;
	add.s32 	%r921, %r919, %r916;
	setp.eq.s32 	%p149, %r9, 4;
	selp.b32 	%r922, %r921, %r920, %p149;
	ld.shared.v4.u32 	{%r923, %r924, %r925, %r926}, [_ZZN3cub18CUB_300001_SM_10006detail4scan16DeviceScanKernelINS2_10policy_hubIiiijN4cuda3std3__44plusIvEEE10Policy1000EN6thrust24THRUST_300001_SM_1000_NS10device_ptrIiEESF_NS0_13ScanTileStateIiLb1EEES9_NS1_10InputValueIiPiEEjiLb0EiEEvT0_T1_T2_iT3_T4_T5_E12temp_storage+32];
	add.s32 	%r927, %r921, %r923;
	setp.eq.s32 	%p150, %r9, 5;
	selp.b32 	%r928, %r927, %r922, %p150;
	add.s32 	%r929, %r927, %r924;
	setp.eq.s32 	%p151, %r9, 6;
	selp.b32 	%r930, %r929, %r928, %p151;
	add.s32 	%r931, %r929, %r925;
	setp.eq.s32 	%p152, %r9, 7;
	selp.b32 	%r932, %r931, %r930, %p152;
	add.s32 	%r933, %r931, %r926;
	setp.eq.s32 	%p153, %r9, 8;
	selp.b32 	%r934, %r933, %r932, %p153;
	ld.shared.v4.u32 	{%r935, %r936, %r937, %r938}, [_ZZN3cub18CUB_300001_SM_10006detail4scan16DeviceScanKernelINS2_10policy_hubIiiijN4cuda3std3__44plusIvEEE10Policy1000EN6thrust24THRUST_300001_SM_1000_NS10device_ptrIiEESF_NS0_13ScanTileStateIiLb1EEES9_NS1_10InputValueIiPiEEjiLb0EiEEvT0_T1_T2_iT3_T4_T5_E12temp_storage+48];
	add.s32 	%r939, %r933, %r935;
	setp.eq.s32 	%p154, %r9, 9;
	selp.b32 	%r940, %r939, %r934, %p154;
	add.s32 	%r941, %r939, %r936;
	setp.eq.s32 	%p155, %r9, 10;
	selp.b32 	%r942, %r941, %r940, %p155;
	add.s32 	%r943, %r941, %r937;
	setp.eq.s32 	%p156, %r9, 11;
	selp.b32 	%r944, %r943, %r942, %p156;
	setp.lt.u32 	%p157, %r7, 32;
	selp.b32 	%r945, 0, %r944, %p157;
	setp.eq.s32 	%p158, %r639, 0;
	sub.s32 	%r946, %r884, %r864;
	selp.b32 	%r947, 0, %r946, %p158;
	add.s32 	%r948, %r947, %r997;
	add.s32 	%r1012, %r948, %r945;
	add.s32 	%r949, %r938, %r997;
	add.s32 	%r37, %r949, %r943;
	setp.ne.s32 	%p159, %r7, 0;
	@%p159 bra 	$L__BB4_28;
	add.s64 	%rd55, %rd16, 256;
	mov.b32 	%r950, 101;
	// begin inline asm
	st.relaxed.gpu.v2.u32 [%rd55], {%r950, %r37};
	// end inline asm
	bra.uni 	$L__BB4_28;
$L__BB4_9:
	add.s32 	%r699, %r13, %r12;
	add.s32 	%r700, %r14, %r699;
	add.s32 	%r701, %r15, %r700;
	add.s32 	%r702, %r16, %r701;
	add.s32 	%r703, %r17, %r702;
	add.s32 	%r704, %r18, %r703;
	add.s32 	%r705, %r19, %r704;
	add.s32 	%r706, %r20, %r705;
	add.s32 	%r707, %r21, %r706;
	add.s32 	%r708, %r22, %r707;
	add.s32 	%r709, %r23, %r708;
	add.s32 	%r710, %r24, %r709;
	add.s32 	%r711, %r25, %r710;
	add.s32 	%r712, %r26, %r711;
	add.s32 	%r713, %r27, %r712;
	add.s32 	%r714, %r28, %r713;
	add.s32 	%r715, %r29, %r714;
	add.s32 	%r716, %r30, %r715;
	add.s32 	%r717, %r31, %r716;
	add.s32 	%r718, %r32, %r717;
	add.s32 	%r673, %r33, %r718;
	mov.b32 	%r671, 1;
	mov.b32 	%r696, 0;
	mov.b32 	%r698, -1;
	// begin inline asm
	{  .reg .s32 r0;  .reg .pred p;  shfl.sync.up.b32 r0|p, %r673, %r671, %r696, %r698;  @p add.s32 r0, r0, %r673;  mov.s32 %r669, r0;}
	// end inline asm
	mov.b32 	%r677, 2;
	// begin inline asm
	{  .reg .s32 r0;  .reg .pred p;  shfl.sync.up.b32 r0|p, %r669, %r677, %r696, %r698;  @p add.s32 r0, r0, %r669;  mov.s32 %r675, r0;}
	// end inline asm
	mov.b32 	%r683, 4;
	// begin inline asm
	{  .reg .s32 r0;  .reg .pred p;  shfl.sync.up.b32 r0|p, %r675, %r683, %r696, %r698;  @p add.s32 r0, r0, %r675;  mov.s32 %r681, r0;}
	// end inline asm
	mov.b32 	%r689, 8;
	// begin inline asm
	{  .reg .s32 r0;  .reg .pred p;  shfl.sync.up.b32 r0|p, %r681, %r689, %r696, %r698;  @p add.s32 r0, r0, %r681;  mov.s32 %r687, r0;}
	// end inline asm
	mov.b32 	%r695, 16;
	// begin inline asm
	{  .reg .s32 r0;  .reg .pred p;  shfl.sync.up.b32 r0|p, %r687, %r695, %r696, %r698;  @p add.s32 r0, r0, %r687;  mov.s32 %r693, r0;}
	// end inline asm
	setp.ne.s32 	%p105, %r639, 31;
	@%p105 bra 	$L__BB4_11;
	shl.b32 	%r719, %r9, 2;
	add.s32 	%r721, %r668, %r719;
	st.shared.u32 	[%r721+16], %r693;
$L__BB4_11:
	sub.s32 	%r722, %r693, %r673;
	bar.sync 	0;
	ld.shared.v4.u32 	{%r723, %r724, %r725, %r726}, [_ZZN3cub18CUB_300001_SM_10006detail4scan16DeviceScanKernelINS2_10policy_hubIiiijN4cuda3std3__44plusIvEEE10Policy1000EN6thrust24THRUST_300001_SM_1000_NS10device_ptrIiEESF_NS0_13ScanTileStateIiLb1EEES9_NS1_10InputValueIiPiEEjiLb0EiEEvT0_T1_T2_iT3_T4_T5_E12temp_storage+16];
	add.s32 	%r727, %r724, %r723;
	setp.eq.s32 	%p106, %r9, 2;
	selp.b32 	%r728, %r727, %r723, %p106;
	add.s32 	%r729, %r727, %r725;
	setp.eq.s32 	%p107, %r9, 3;
	selp.b32 	%r730, %r729, %r728, %p107;
	add.s32 	%r731, %r729, %r726;
	setp.eq.s32 	%p108, %r9, 4;
	selp.b32 	%r732, %r731, %r730, %p108;
	ld.shared.v4.u32 	{%r733, %r734, %r735, %r736}, [_ZZN3cub18CUB_300001_SM_10006detail4scan16DeviceScanKernelINS2_10policy_hubIiiijN4cuda3std3__44plusIvEEE10Policy1000EN6thrust24THRUST_300001_SM_1000_NS10device_ptrIiEESF_NS0_13ScanTileStateIiLb1EEES9_NS1_10InputValueIiPiEEjiLb0EiEEvT0_T1_T2_iT3_T4_T5_E12temp_storage+32];
	add.s32 	%r737, %r731, %r733;
	setp.eq.s32 	%p109, %r9, 5;
	selp.b32 	%r738, %r737, %r732, %p109;
	add.s32 	%r739, %r737, %r734;
	setp.eq.s32 	%p110, %r9, 6;
	selp.b32 	%r740, %r739, %r738, %p110;
	add.s32 	%r741, %r739, %r735;
	setp.eq.s32 	%p111, %r9, 7;
	selp.b32 	%r742, %r741, %r740, %p111;
	add.s32 	%r743, %r741, %r736;
	setp.eq.s32 	%p112, %r9, 8;
	selp.b32 	%r744, %r743, %r742, %p112;
	ld.shared.v4.u32 	{%r745, %r746, %r747, %r748}, [_ZZN3cub18CUB_300001_SM_10006detail4scan16DeviceScanKernelINS2_10policy_hubIiiijN4cuda3std3__44plusIvEEE10Policy1000EN6thrust24THRUST_300001_SM_1000_NS10device_ptrIiEESF_NS0_13ScanTileStateIiLb1EEES9_NS1_10InputValueIiPiEEjiLb0EiEEvT0_T1_T2_iT3_T4_T5_E12temp_storage+48];
	add.s32 	%r749, %r743, %r745;
	setp.eq.s32 	%p113, %r9, 9;
	selp.b32 	%r750, %r749, %r744, %p113;
	add.s32 	%r751, %r749, %r746;
	setp.eq.s32 	%p114, %r9, 10;
	selp.b32 	%r752, %r751, %r750, %p114;
	add.s32 	%r753, %r751, %r747;
	setp.eq.s32 	%p115, %r9, 11;
	selp.b32 	%r754, %r753, %r752, %p115;
	add.s32 	%r40, %r753, %r748;
	setp.gt.u32 	%p116, %r7, 31;
	setp.lt.u32 	%p117, %r7, 32;
	setp.eq.s32 	%p118, %r639, 0;
	selp.b32 	%r755, 0, %r722, %p118;
	add.s32 	%r1011, %r754, %r755;
	selp.b32 	%r42, %r722, %r1011, %p117;
	@%p116 bra 	$L__BB4_27;
	setp.ne.s32 	%p119, %r7, 0;
	mul.wide.s32 	%rd44, %r998, 8;
	add.s64 	%rd6, %rd16, %rd44;
	@%p119 bra 	$L__BB4_14;
	st.shared.u32 	[_ZZN3cub18CUB_300001_SM_10006detail4scan16DeviceScanKernelINS2_10policy_hubIiiijN4cuda3std3__44plusIvEEE10Policy1000EN6thrust24THRUST_300001_SM_1000_NS10device_ptrIiEESF_NS0_13ScanTileStateIiLb1EEES9_NS1_10InputValueIiPiEEjiLb0EiEEvT0_T1_T2_iT3_T4_T5_E12temp_storage+12], %r40;
	add.s64 	%rd45, %rd6, 256;
	mov.b32 	%r756, 100;
	// begin inline asm
	st.relaxed.gpu.v2.u32 [%rd45], {%r756, %r40};
	// end inline asm
$L__BB4_14:
	not.b32 	%r762, %r7;
	add.s32 	%r1006, %r998, %r762;
	mov.b32 	%r758, 830;
	// begin inline asm
	nanosleep.u32 %r758;
	// end inline asm
	mul.wide.s32 	%rd47, %r1006, 8;
	add.s64 	%rd48, %rd16, %rd47;
	add.s64 	%rd46, %rd48, 256;
	// begin inline asm
	ld.relaxed.gpu.v2.u32 {%r1008, %r1000}, [%rd46];
	// end inline asm
	mov.b32 	%r1001, 952;
$L__BB4_15:
	setp.eq.s32 	%p120, %r1008, 99;
	mov.b32 	%r763, -1;
	vote.sync.any.pred 	%p121, %p120, %r763;
	not.pred 	%p122, %p121;
	@%p122 bra 	$L__BB4_17;
	mul.lo.s32 	%r858, %r998, 16807;
	and.b32  	%r998, %r858, 2147483647;
	add.s32 	%r859, %r1001, 1;
	rem.u32 	%r855, %r998, %r859;
	// begin inline asm
	nanosleep.u32 %r855;
	// end inline asm
	shr.u32 	%r1001, %r1001, 1;
	// begin inline asm
	ld.relaxed.gpu.v2.u32 {%r1008, %r1000}, [%rd46];
	// end inline asm
	bra.uni 	$L__BB4_15;
$L__BB4_17:
	setp.eq.s32 	%p123, %r1008, 101;
	mov.b32 	%r790, -1;
	vote.sync.ballot.b32 	%r792, %p123, %r790;
	// begin inline asm
	mov.u32 %r765, %lanemask_ge;
	// end inline asm
	and.b32  	%r793, %r792, %r765;
	or.b32  	%r794, %r793, -2147483648;
	add.s32 	%r795, %r794, -1;
	not.b32 	%r796, %r794;
	and.b32  	%r797, %r796, %r795;
	popc.b32 	%r769, %r797;
	mov.b32 	%r768, 1;
	// begin inline asm
	shfl.sync.down.b32 %r766, %r1000, %r768, %r769, %r790;
	// end inline asm
	setp.lt.s32 	%p125, %r639, %r769;
	selp.b32 	%r798, %r766, 0, %p125;
	add.s32 	%r772, %r798, %r1000;
	mov.b32 	%r773, 2;
	// begin inline asm
	shfl.sync.down.b32 %r771, %r772, %r773, %r769, %r790;
	// end inline asm
	add.s32 	%r57, %r639, 2;
	setp.gt.s32 	%p126, %r57, %r769;
	selp.b32 	%r799, 0, %r771, %p126;
	add.s32 	%r777, %r772, %r799;
	mov.b32 	%r778, 4;
	// begin inline asm
	shfl.sync.down.b32 %r776, %r777, %r778, %r769, %r790;
	// end inline asm
	add.s32 	%r58, %r639, 4;
	setp.gt.s32 	%p127, %r58, %r769;
	selp.b32 	%r800, 0, %r776, %p127;
	add.s32 	%r782, %r777, %r800;
	mov.b32 	%r783, 8;
	// begin inline asm
	shfl.sync.down.b32 %r781, %r782, %r783, %r769, %r790;
	// end inline asm
	add.s32 	%r59, %r639, 8;
	setp.gt.s32 	%p128, %r59, %r769;
	selp.b32 	%r801, 0, %r781, %p128;
	add.s32 	%r787, %r782, %r801;
	mov.b32 	%r788, 16;
	// begin inline asm
	shfl.sync.down.b32 %r786, %r787, %r788, %r769, %r790;
	// end inline asm
	add.s32 	%r60, %r639, 16;
	setp.gt.s32 	%p129, %r60, %r769;
	selp.b32 	%r802, 0, %r786, %p129;
	add.s32 	%r1005, %r787, %r802;
	add.s64 	%rd8, %rd16, 256;
	mov.b32 	%r1002, 952;
$L__BB4_18:
	setp.ne.s32 	%p130, %r1008, 101;
	mov.b32 	%r803, -1;
	vote.sync.all.pred 	%p131, %p130, %r803;
	not.pred 	%p132, %p131;
	@%p132 bra 	$L__BB4_23;
	shr.u32 	%r1002, %r1002, 1;
	mul.wide.s32 	%rd51, %r1006, 8;
	add.s64 	%rd52, %rd8, %rd51;
	add.s64 	%rd50, %rd52, -256;
	// begin inline asm
	ld.relaxed.gpu.v2.u32 {%r1008, %r1009}, [%rd50];
	// end inline asm
	mov.u32 	%r1010, %r1002;
$L__BB4_20:
	setp.eq.s32 	%p136, %r1008, 99;
	mov.b32 	%r811, -1;
	vote.sync.any.pred 	%p137, %p136, %r811;
	not.pred 	%p138, %p137;
	@%p138 bra 	$L__BB4_22;
	mul.lo.s32 	%r853, %r998, 16807;
	and.b32  	%r998, %r853, 2147483647;
	add.s32 	%r854, %r1010, 1;
	rem.u32 	%r850, %r998, %r854;
	// begin inline asm
	nanosleep.u32 %r850;
	// end inline asm
	shr.u32 	%r1010, %r1010, 1;
	// begin inline asm
	ld.relaxed.gpu.v2.u32 {%r1008, %r1009}, [%rd50];
	// end inline asm
	bra.uni 	$L__BB4_20;
$L__BB4_22:
	setp.eq.s32 	%p139, %r1008, 101;
	mov.b32 	%r837, -1;
	vote.sync.ballot.b32 	%r838, %p139, %r837;
	and.b32  	%r839, %r838, %r765;
	or.b32  	%r840, %r839, -2147483648;
	add.s32 	%r841, %r840, -1;
	not.b32 	%r842, %r840;
	and.b32  	%r843, %r842, %r841;
	popc.b32 	%r816, %r843;
	mov.b32 	%r815, 1;
	// begin inline asm
	shfl.sync.down.b32 %r813, %r1009, %r815, %r816, %r837;
	// end inline asm
	setp.lt.s32 	%p141, %r639, %r816;
	selp.b32 	%r844, %r813, 0, %p141;
	add.s32 	%r819, %r844, %r1009;
	mov.b32 	%r820, 2;
	// begin inline asm
	shfl.sync.down.b32 %r818, %r819, %r820, %r816, %r837;
	// end inline asm
	setp.gt.s32 	%p142, %r57, %r816;
	selp.b32 	%r845, 0, %r818, %p142;
	add.s32 	%r824, %r819, %r845;
	mov.b32 	%r825, 4;
	// begin inline asm
	shfl.sync.down.b32 %r823, %r824, %r825, %r816, %r837;
	// end inline asm
	setp.gt.s32 	%p143, %r58, %r816;
	selp.b32 	%r846, 0, %r823, %p143;
	add.s32 	%r829, %r824, %r846;
	mov.b32 	%r830, 8;
	// begin inline asm
	shfl.sync.down.b32 %r828, %r829, %r830, %r816, %r837;
	// end inline asm
	setp.gt.s32 	%p144, %r59, %r816;
	selp.b32 	%r847, 0, %r828, %p144;
	add.s32 	%r834, %r829, %r847;
	mov.b32 	%r835, 16;
	// begin inline asm
	shfl.sync.down.b32 %r833, %r834, %r835, %r816, %r837;
	// end inline asm
	setp.gt.s32 	%p145, %r60, %r816;
	selp.b32 	%r848, 0, %r833, %p145;
	add.s32 	%r849, %r848, %r1005;
	add.s32 	%r1005, %r849, %r834;
	add.s32 	%r1006, %r1006, -32;
	bra.uni 	$L__BB4_18;
$L__BB4_23:
	@%p119 bra 	$L__BB4_25;
	add.s32 	%r806, %r1005, %r40;
	add.s64 	%rd49, %rd6, 256;
	mov.b32 	%r805, 101;
	// begin inline asm
	st.relaxed.gpu.v2.u32 [%rd49], {%r805, %r806};
	// end inline asm
	st.shared.u32 	[_ZZN3cub18CUB_300001_SM_10006detail4scan16DeviceScanKernelINS2_10policy_hubIiiijN4cuda3std3__44plusIvEEE10Policy1000EN6thrust24THRUST_300001_SM_1000_NS10device_ptrIiEESF_NS0_13ScanTileStateIiLb1EEES9_NS1_10InputValueIiPiEEjiLb0EiEEvT0_T1_T2_iT3_T4_T5_E12temp_storage+4], %r1005;
	st.shared.u32 	[_ZZN3cub18CUB_300001_SM_10006detail4scan16DeviceScanKernelINS2_10policy_hubIiiijN4cuda3std3__44plusIvEEE10Policy1000EN6thrust24THRUST_300001_SM_1000_NS10device_ptrIiEESF_NS0_13ScanTileStateIiLb1EEES9_NS1_10InputValueIiPiEEjiLb0EiEEvT0_T1_T2_iT3_T4_T5_E12temp_storage+8], %r806;
$L__BB4_25:
	setp.ne.s32 	%p134, %r639, 0;
	mov.u32 	%r1011, %r42;
	@%p134 bra 	$L__BB4_27;
	st.shared.u32 	[_ZZN3cub18CUB_300001_SM_10006detail4scan16DeviceScanKernelINS2_10policy_hubIiiijN4cuda3std3__44plusIvEEE10Policy1000EN6thrust24THRUST_300001_SM_1000_NS10device_ptrIiEESF_NS0_13ScanTileStateIiLb1EEES9_NS1_10InputValueIiPiEEjiLb0EiEEvT0_T1_T2_iT3_T4_T5_E12temp_storage+76], %r1005;
	mov.u32 	%r1011, %r1005;
$L__BB4_27:
	bar.sync 	0;
	setp.eq.s32 	%p135, %r7, 0;
	ld.shared.u32 	%r807, [_ZZN3cub18CUB_300001_SM_10006detail4scan16DeviceScanKernelINS2_10policy_hubIiiijN4cuda3std3__44plusIvEEE10Policy1000EN6thrust24THRUST_300001_SM_1000_NS10device_ptrIiEESF_NS0_13ScanTileStateIiLb1EEES9_NS1_10InputValueIiPiEEjiLb0EiEEvT0_T1_T2_iT3_T4_T5_E12temp_storage+76];
	selp.b32 	%r808, 0, %r807, %p135;
	add.s32 	%r1012, %r808, %r1011;
$L__BB4_28:
	add.s32 	%r952, %r1012, %r12;
	add.s32 	%r953, %r13, %r952;
	add.s32 	%r954, %r14, %r953;
	add.s32 	%r955, %r15, %r954;
	add.s32 	%r956, %r16, %r955;
	add.s32 	%r957, %r17, %r956;
	add.s32 	%r958, %r18, %r957;
	add.s32 	%r959, %r19, %r958;
	add.s32 	%r960, %r20, %r959;
	add.s32 	%r961, %r21, %r960;
	add.s32 	%r962, %r22, %r961;
	add.s32 	%r963, %r23, %r962;
	add.s32 	%r964, %r24, %r963;
	add.s32 	%r965, %r25, %r964;
	add.s32 	%r966, %r26, %r965;
	add.s32 	%r967, %r27, %r966;
	add.s32 	%r968, %r28, %r967;
	add.s32 	%r969, %r29, %r968;
	add.s32 	%r970, %r30, %r969;
	add.s32 	%r971, %r31, %r970;
	add.s32 	%r972, %r32, %r971;
	bar.sync 	0;
	st.shared.v2.u32 	[%r11], {%r1012, %r952};
	st.shared.v2.u32 	[%r11+8], {%r953, %r954};
	st.shared.v2.u32 	[%r11+16], {%r955, %r956};
	st.shared.v2.u32 	[%r11+24], {%r957, %r958};
	st.shared.v2.u32 	[%r11+32], {%r959, %r960};
	st.shared.v2.u32 	[%r11+40], {%r961, %r962};
	st.shared.v2.u32 	[%r11+48], {%r963, %r964};
	st.shared.v2.u32 	[%r11+56], {%r965, %r966};
	st.shared.v2.u32 	[%r11+64], {%r967, %r968};
	st.shared.v2.u32 	[%r11+72], {%r969, %r970};
	st.shared.v2.u32 	[%r11+80], {%r971, %r972};
	bar.warp.sync 	-1;
	ld.shared.u32 	%r973, [%r10];
	ld.shared.u32 	%r974, [%r10+128];
	ld.shared.u32 	%r975, [%r10+256];
	ld.shared.u32 	%r976, [%r10+384];
	ld.shared.u32 	%r977, [%r10+512];
	ld.shared.u32 	%r978, [%r10+640];
	ld.shared.u32 	%r979, [%r10+768];
	ld.shared.u32 	%r980, [%r10+896];
	ld.shared.u32 	%r981, [%r10+1024];
	ld.shared.u32 	%r982, [%r10+1152];
	ld.shared.u32 	%r983, [%r10+1280];
	ld.shared.u32 	%r984, [%r10+1408];
	ld.shared.u32 	%r985, [%r10+1536];
	ld.shared.u32 	%r986, [%r10+1664];
	ld.shared.u32 	%r987, [%r10+1792];
	ld.shared.u32 	%r988, [%r10+1920];
	ld.shared.u32 	%r989, [%r10+2048];
	ld.shared.u32 	%r990, [%r10+2176];
	ld.shared.u32 	%r991, [%r10+2304];
	ld.shared.u32 	%r992, [%r10+2432];
	ld.shared.u32 	%r993, [%r10+2560];
	ld.shared.u32 	%r994, [%r10+2688];
	add.s64 	%rd57, %rd4, %rd42;
	st.global.u32 	[%rd57], %r973;
	st.global.u32 	[%rd57+128], %r974;
	st.global.u32 	[%rd57+256], %r975;
	st.global.u32 	[%rd57+384], %r976;
	st.global.u32 	[%rd57+512], %r977;
	st.global.u32 	[%rd57+640], %r978;
	st.global.u32 	[%rd57+768], %r979;
	st.global.u32 	[%rd57+896], %r980;
	st.global.u32 	[%rd57+1024], %r981;
	st.global.u32 	[%rd57+1152], %r982;
	st.global.u32 	[%rd57+1280], %r983;
	st.global.u32 	[%rd57+1408], %r984;
	st.global.u32 	[%rd57+1536], %r985;
	st.global.u32 	[%rd57+1664], %r986;
	st.global.u32 	[%rd57+1792], %r987;
	st.global.u32 	[%rd57+1920], %r988;
	st.global.u32 	[%rd57+2048], %r989;
	st.global.u32 	[%rd57+2176], %r990;
	st.global.u32 	[%rd57+2304], %r991;
	st.global.u32 	[%rd57+2432], %r992;
	st.global.u32 	[%rd57+2560], %r993;
	st.global.u32 	[%rd57+2688], %r994;
	bra.uni 	$L__BB4_143;
$L__BB4_29:
	setp.eq.s32 	%p3, %r6, 0;
	@%p3 bra 	$L__BB4_143;
	mul.wide.u32 	%rd18, %r5, 4;
	add.s64 	%rd19, %rd3, %rd18;
	mov.u32 	%r85, %tid.x;
	ld.global.u32 	%r1034, [%rd19];
	and.b32  	%r242, %r85, 31;
	and.b32  	%r243, %r85, 992;
	mul.lo.s32 	%r244, %r243, 22;
	or.b32  	%r87, %r244, %r242;
	setp.ge.u32 	%p4, %r87, %r6;
	shl.b32 	%r245, %r87, 2;
	cvt.u64.u32 	%rd20, %r245;
	add.s64 	%rd10, %rd19, %rd20;
	mov.u32 	%r1013, %r1034;
	@%p4 bra 	$L__BB4_32;
	ld.global.u32 	%r1013, [%rd10];
$L__BB4_32:
	add.s32 	%r90, %r87, 32;
	setp.ge.u32 	%p5, %r90, %r6;
	mov.u32 	%r1014, %r1034;
	@%p5 bra 	$L__BB4_34;
	ld.global.u32 	%r1014, [%rd10+128];
$L__BB4_34:
	add.s32 	%r93, %r87, 64;
	setp.ge.u32 	%p6, %r93, %r6;
	mov.u32 	%r1015, %r1034;
	@%p6 bra 	$L__BB4_36;
	ld.global.u32 	%r1015, [%rd10+256];
$L__BB4_36:
	add.s32 	%r96, %r87, 96;
	setp.ge.u32 	%p7, %r96, %r6;
	mov.u32 	%r1016, %r1034;
	@%p7 bra 	$L__BB4_38;
	ld.global.u32 	%r1016, [%rd10+384];
$L__BB4_38:
	add.s32 	%r246, %r87, 128;
	setp.ge.u32 	%p8, %r246, %r6;
	mov.u32 	%r1017, %r1034;
	@%p8 bra 	$L__BB4_40;
	ld.global.u32 	%r1017, [%rd10+512];
$L__BB4_40:
	add.s32 	%r247, %r87, 160;
	setp.ge.u32 	%p9, %r247, %r6;
	mov.u32 	%r1018, %r1034;
	@%p9 bra 	$L__BB4_42;
	ld.global.u32 	%r1018, [%rd10+640];
$L__BB4_42:
	add.s32 	%r248, %r87, 192;
	setp.ge.u32 	%p10, %r248, %r6;
	mov.u32 	%r1019, %r1034;
	@%p10 bra 	$L__BB4_44;
	ld.global.u32 	%r1019, [%rd10+768];
$L__BB4_44:
	add.s32 	%r249, %r87, 224;
	setp.ge.u32 	%p11, %r249, %r6;
	mov.u32 	%r1020, %r1034;
	@%p11 bra 	$L__BB4_46;
	ld.global.u32 	%r1020, [%rd10+896];
$L__BB4_46:
	add.s32 	%r250, %r87, 256;
	setp.ge.u32 	%p12, %r250, %r6;
	mov.u32 	%r1021, %r1034;
	@%p12 bra 	$L__BB4_48;
	ld.global.u32 	%r1021, [%rd10+1024];
$L__BB4_48:
	add.s32 	%r251, %r87, 288;
	setp.ge.u32 	%p13, %r251, %r6;
	mov.u32 	%r1022, %r1034;
	@%p13 bra 	$L__BB4_50;
	ld.global.u32 	%r1022, [%rd10+1152];
$L__BB4_50:
	add.s32 	%r111, %r87, 320;
	setp.ge.u32 	%p14, %r111, %r6;
	mov.u32 	%r1023, %r1034;
	@%p14 bra 	$L__BB4_52;
	ld.global.u32 	%r1023, [%rd10+1280];
$L__BB4_52:
	add.s32 	%r114, %r87, 352;
	setp.ge.u32 	%p15, %r114, %r6;
	mov.u32 	%r1024, %r1034;
	@%p15 bra 	$L__BB4_54;
	ld.global.u32 	%r1024, [%rd10+1408];
$L__BB4_54:
	add.s32 	%r117, %r87, 384;
	setp.ge.u32 	%p16, %r117, %r6;
	mov.u32 	%r1025, %r1034;
	@%p16 bra 	$L__BB4_56;
	ld.global.u32 	%r1025, [%rd10+1536];
$L__BB4_56:
	add.s32 	%r120, %r87, 416;
	setp.ge.u32 	%p17, %r120, %r6;
	mov.u32 	%r1026, %r1034;
	@%p17 bra 	$L__BB4_58;
	ld.global.u32 	%r1026, [%rd10+1664];
$L__BB4_58:
	add.s32 	%r252, %r87, 448;
	setp.ge.u32 	%p18, %r252, %r6;
	mov.u32 	%r1027, %r1034;
	@%p18 bra 	$L__BB4_60;
	ld.global.u32 	%r1027, [%rd10+1792];
$L__BB4_60:
	add.s32 	%r253, %r87, 480;
	setp.ge.u32 	%p19, %r253, %r6;
	mov.u32 	%r1028, %r1034;
	@%p19 bra 	$L__BB4_62;
	ld.global.u32 	%r1028, [%rd10+1920];
$L__BB4_62:
	add.s32 	%r254, %r87, 512;
	setp.ge.u32 	%p20, %r254, %r6;
	mov.u32 	%r1029, %r1034;
	@%p20 bra 	$L__BB4_64;
	ld.global.u32 	%r1029, [%rd10+2048];
$L__BB4_64:
	add.s32 	%r129, %r87, 544;
	setp.ge.u32 	%p21, %r129, %r6;
	mov.u32 	%r1030, %r1034;
	@%p21 bra 	$L__BB4_66;
	ld.global.u32 	%r1030, [%rd10+2176];
$L__BB4_66:
	add.s32 	%r132, %r87, 576;
	setp.ge.u32 	%p22, %r132, %r6;
	mov.u32 	%r1031, %r1034;
	@%p22 bra 	$L__BB4_68;
	ld.global.u32 	%r1031, [%rd10+2304];
$L__BB4_68:
	add.s32 	%r255, %r87, 608;
	setp.ge.u32 	%p23, %r255, %r6;
	mov.u32 	%r1032, %r1034;
	@%p23 bra 	$L__BB4_70;
	ld.global.u32 	%r1032, [%rd10+2432];
$L__BB4_70:
	add.s32 	%r256, %r87, 640;
	setp.ge.u32 	%p24, %r256, %r6;
	mov.u32 	%r1033, %r1034;
	@%p24 bra 	$L__BB4_72;
	ld.global.u32 	%r1033, [%rd10+2560];
$L__BB4_72:
	add.s32 	%r139, %r87, 672;
	setp.ge.u32 	%p25, %r139, %r6;
	@%p25 bra 	$L__BB4_74;
	ld.global.u32 	%r1034, [%rd10+2688];
$L__BB4_74:
	// begin inline asm
	mov.u32 %r257, %laneid;
	// end inline asm
	shr.u32 	%r143, %r85, 5;
	mad.lo.s32 	%r258, %r143, 704, %r257;
	shl.b32 	%r259, %r258, 2;
	mov.u32 	%r260, _ZZN3cub18CUB_300001_SM_10006detail4scan16DeviceScanKernelINS2_10policy_hubIiiijN4cuda3std3__44plusIvEEE10Policy1000EN6thrust24THRUST_300001_SM_1000_NS10device_ptrIiEESF_NS0_13ScanTileStateIiLb1EEES9_NS1_10InputValueIiPiEEjiLb0EiEEvT0_T1_T2_iT3_T4_T5_E12temp_storage;
	add.s32 	%r144, %r260, %r259;
	st.shared.u32 	[%r144], %r1013;
	st.shared.u32 	[%r144+128], %r1014;
	st.shared.u32 	[%r144+256], %r1015;
	st.shared.u32 	[%r144+384], %r1016;
	st.shared.u32 	[%r144+512], %r1017;
	st.shared.u32 	[%r144+640], %r1018;
	st.shared.u32 	[%r144+768], %r1019;
	st.shared.u32 	[%r144+896], %r1020;
	st.shared.u32 	[%r144+1024], %r1021;
	st.shared.u32 	[%r144+1152], %r1022;
	st.shared.u32 	[%r144+1280], %r1023;
	st.shared.u32 	[%r144+1408], %r1024;
	st.shared.u32 	[%r144+1536], %r1025;
	st.shared.u32 	[%r144+1664], %r1026;
	st.shared.u32 	[%r144+1792], %r1027;
	st.shared.u32 	[%r144+1920], %r1028;
	st.shared.u32 	[%r144+2048], %r1029;
	st.shared.u32 	[%r144+2176], %r1030;
	st.shared.u32 	[%r144+2304], %r1031;
	st.shared.u32 	[%r144+2432], %r1032;
	st.shared.u32 	[%r144+2560], %r1033;
	st.shared.u32 	[%r144+2688], %r1034;
	bar.warp.sync 	-1;
	mad.lo.s32 	%r145, %r257, 84, %r144;
	ld.shared.v2.u32 	{%r146, %r147}, [%r145];
	ld.shared.v2.u32 	{%r148, %r149}, [%r145+8];
	ld.shared.v2.u32 	{%r150, %r151}, [%r145+16];
	ld.shared.v2.u32 	{%r152, %r153}, [%r145+24];
	ld.shared.v2.u32 	{%r154, %r155}, [%r145+32];
	ld.shared.v2.u32 	{%r156, %r157}, [%r145+40];
	ld.shared.v2.u32 	{%r158, %r159}, [%r145+48];
	ld.shared.v2.u32 	{%r160, %r161}, [%r145+56];
	ld.shared.v2.u32 	{%r162, %r163}, [%r145+64];
	ld.shared.v2.u32 	{%r164, %r165}, [%r145+72];
	ld.shared.v2.u32 	{%r166, %r167}, [%r145+80];
	bar.sync 	0;
	setp.ne.s32 	%p26, %r998, 0;
	@%p26 bra 	$L__BB4_78;
	add.s32 	%r490, %r147, %r146;
	add.s32 	%r491, %r148, %r490;
	add.s32 	%r492, %r149, %r491;
	add.s32 	%r493, %r150, %r492;
	add.s32 	%r494, %r151, %r493;
	add.s32 	%r495, %r152, %r494;
	add.s32 	%r496, %r153, %r495;
	add.s32 	%r497, %r154, %r496;
	add.s32 	%r498, %r155, %r497;
	add.s32 	%r499, %r156, %r498;
	add.s32 	%r500, %r157, %r499;
	add.s32 	%r501, %r158, %r500;
	add.s32 	%r502, %r159, %r501;
	add.s32 	%r503, %r160, %r502;
	add.s32 	%r504, %r161, %r503;
	add.s32 	%r505, %r162, %r504;
	add.s32 	%r506, %r163, %r505;
	add.s32 	%r507, %r164, %r506;
	add.s32 	%r508, %r165, %r507;
	add.s32 	%r509, %r166, %r508;
	add.s32 	%r464, %r167, %r509;
	mov.b32 	%r462, 1;
	mov.b32 	%r487, 0;
	mov.b32 	%r489, -1;
	// begin inline asm
	{  .reg .s32 r0;  .reg .pred p;  shfl.sync.up.b32 r0|p, %r464, %r462, %r487, %r489;  @p add.s32 r0, r0, %r464;  mov.s32 %r460, r0;}
	// end inline asm
	mov.b32 	%r468, 2;
	// begin inline asm
	{  .reg .s32 r0;  .reg .pred p;  shfl.sync.up.b32 r0|p, %r460, %r468, %r487, %r489;  @p add.s32 r0, r0, %r460;  mov.s32 %r466, r0;}
	// end inline asm
	mov.b32 	%r474, 4;
	// begin inline asm
	{  .reg .s32 r0;  .reg .pred p;  shfl.sync.up.b32 r0|p, %r466, %r474, %r487, %r489;  @p add.s32 r0, r0, %r466;  mov.s32 %r472, r0;}
	// end inline asm
	mov.b32 	%r480, 8;
	// begin inline asm
	{  .reg .s32 r0;  .reg .pred p;  shfl.sync.up.b32 r0|p, %r472, %r480, %r487, %r489;  @p add.s32 r0, r0, %r472;  mov.s32 %r478, r0;}
	// end inline asm
	mov.b32 	%r486, 16;
	// begin inline asm
	{  .reg .s32 r0;  .reg .pred p;  shfl.sync.up.b32 r0|p, %r478, %r486, %r487, %r489;  @p add.s32 r0, r0, %r478;  mov.s32 %r484, r0;}
	// end inline asm
	setp.ne.s32 	%p68, %r257, 31;
	@%p68 bra 	$L__BB4_77;
	shl.b32 	%r510, %r143, 2;
	mov.u32 	%r511, _ZZN3cub18CUB_300001_SM_10006detail4scan16DeviceScanKernelINS2_10policy_hubIiiijN4cuda3std3__44plusIvEEE10Policy1000EN6thrust24THRUST_300001_SM_1000_NS10device_ptrIiEESF_NS0_13ScanTileStateIiLb1EEES9_NS1_10InputValueIiPiEEjiLb0EiEEvT0_T1_T2_iT3_T4_T5_E12temp_storage;
	add.s32 	%r512, %r511, %r510;
	st.shared.u32 	[%r512+16], %r484;
$L__BB4_77:
	bar.sync 	0;
	ld.shared.v4.u32 	{%r513, %r514, %r515, %r516}, [_ZZN3cub18CUB_300001_SM_10006detail4scan16DeviceScanKernelINS2_10policy_hubIiiijN4cuda3std3__44plusIvEEE10Policy1000EN6thrust24THRUST_300001_SM_1000_NS10device_ptrIiEESF_NS0_13ScanTileStateIiLb1EEES9_NS1_10InputValueIiPiEEjiLb0EiEEvT0_T1_T2_iT3_T4_T5_E12temp_storage+16];
	add.s32 	%r517, %r514, %r513;
	setp.eq.s32 	%p69, %r143, 2;
	selp.b32 	%r518, %r517, %r513, %p69;
	add.s32 	%r519, %r517, %r515;
	setp.eq.s32 	%p70, %r143, 3;
	selp.b32 	%r520, %r519, %r518, %p70;
	add.s32 	%r521, %r519, %r516;
	setp.eq.s32 	%p71, %r143, 4;
	selp.b32 	%r522, %r521, %r520, %p71;
	ld.shared.v4.u32 	{%r523, %r524, %r525, %r526}, [_ZZN3cub18CUB_300001_SM_10006detail4scan16DeviceScanKernelINS2_10policy_hubIiiijN4cuda3std3__44plusIvEEE10Policy1000EN6thrust24THRUST_300001_SM_1000_NS10device_ptrIiEESF_NS0_13ScanTileStateIiLb1EEES9_NS1_10InputValueIiPiEEjiLb0EiEEvT0_T1_T2_iT3_T4_T5_E12temp_storage+32];
	add.s32 	%r527, %r521, %r523;
	setp.eq.s32 	%p72, %r143, 5;
	selp.b32 	%r528, %r527, %r522, %p72;
	add.s32 	%r529, %r527, %r524;
	setp.eq.s32 	%p73, %r143, 6;
	selp.b32 	%r530, %r529, %r528, %p73;
	add.s32 	%r531, %r529, %r525;
	setp.eq.s32 	%p74, %r143, 7;
	selp.b32 	%r532, %r531, %r530, %p74;
	add.s32 	%r533, %r531, %r526;
	setp.eq.s32 	%p75, %r143, 8;
	selp.b32 	%r534, %r533, %r532, %p75;
	.pragma "used_bytes_mask 4095";
	ld.shared.v4.u32 	{%r535, %r536, %r537, %r538}, [_ZZN3cub18CUB_300001_SM_10006detail4scan16DeviceScanKernelINS2_10policy_hubIiiijN4cuda3std3__44plusIvEEE10Policy1000EN6thrust24THRUST_300001_SM_1000_NS10device_ptrIiEESF_NS0_13ScanTileStateIiLb1EEES9_NS1_10InputValueIiPiEEjiLb0EiEEvT0_T1_T2_iT3_T4_T5_E12temp_storage+48];
	add.s32 	%r539, %r533, %r535;
	setp.eq.s32 	%p76, %r143, 9;
	selp.b32 	%r540, %r539, %r534, %p76;
	add.s32 	%r541, %r539, %r536;
	setp.eq.s32 	%p77, %r143, 10;
	selp.b32 	%r542, %r541, %r540, %p77;
	add.s32 	%r543, %r541, %r537;
	setp.eq.s32 	%p78, %r143, 11;
	selp.b32 	%r544, %r543, %r542, %p78;
	setp.lt.u32 	%p79, %r85, 32;
	selp.b32 	%r545, 0, %r544, %p79;
	setp.eq.s32 	%p80, %r257, 0;
	sub.s32 	%r546, %r484, %r464;
	selp.b32 	%r547, 0, %r546, %p80;
	add.s32 	%r548, %r547, %r997;
	add.s32 	%r1049, %r548, %r545;
	bra.uni 	$L__BB4_97;
$L__BB4_78:
	add.s32 	%r291, %r147, %r146;
	add.s32 	%r292, %r148, %r291;
	add.s32 	%r293, %r149, %r292;
	add.s32 	%r294, %r150, %r293;
	add.s32 	%r295, %r151, %r294;
	add.s32 	%r296, %r152, %r295;
	add.s32 	%r297, %r153, %r296;
	add.s32 	%r298, %r154, %r297;
	add.s32 	%r299, %r155, %r298;
	add.s32 	%r300, %r156, %r299;
	add.s32 	%r301, %r157, %r300;
	add.s32 	%r302, %r158, %r301;
	add.s32 	%r303, %r159, %r302;
	add.s32 	%r304, %r160, %r303;
	add.s32 	%r305, %r161, %r304;
	add.s32 	%r306, %r162, %r305;
	add.s32 	%r307, %r163, %r306;
	add.s32 	%r308, %r164, %r307;
	add.s32 	%r309, %r165, %r308;
	add.s32 	%r310, %r166, %r309;
	add.s32 	%r265, %r167, %r310;
	mov.b32 	%r263, 1;
	mov.b32 	%r288, 0;
	mov.b32 	%r290, -1;
	// begin inline asm
	{  .reg .s32 r0;  .reg .pred p;  shfl.sync.up.b32 r0|p, %r265, %r263, %r288, %r290;  @p add.s32 r0, r0, %r265;  mov.s32 %r261, r0;}
	// end inline asm
	mov.b32 	%r269, 2;
	// begin inline asm
	{  .reg .s32 r0;  .reg .pred p;  shfl.sync.up.b32 r0|p, %r261, %r269, %r288, %r290;  @p add.s32 r0, r0, %r261;  mov.s32 %r267, r0;}
	// end inline asm
	mov.b32 	%r275, 4;
	// begin inline asm
	{  .reg .s32 r0;  .reg .pred p;  shfl.sync.up.b32 r0|p, %r267, %r275, %r288, %r290;  @p add.s32 r0, r0, %r267;  mov.s32 %r273, r0;}
	// end inline asm
	mov.b32 	%r281, 8;
	// begin inline asm
	{  .reg .s32 r0;  .reg .pred p;  shfl.sync.up.b32 r0|p, %r273, %r281, %r288, %r290;  @p add.s32 r0, r0, %r273;  mov.s32 %r279, r0;}
	// end inline asm
	mov.b32 	%r287, 16;
	// begin inline asm
	{  .reg .s32 r0;  .reg .pred p;  shfl.sync.up.b32 r0|p, %r279, %r287, %r288, %r290;  @p add.s32 r0, r0, %r279;  mov.s32 %r285, r0;}
	// end inline asm
	setp.ne.s32 	%p27, %r257, 31;
	@%p27 bra 	$L__BB4_80;
	shl.b32 	%r311, %r143, 2;
	mov.u32 	%r312, _ZZN3cub18CUB_300001_SM_10006detail4scan16DeviceScanKernelINS2_10policy_hubIiiijN4cuda3std3__44plusIvEEE10Policy1000EN6thrust24THRUST_300001_SM_1000_NS10device_ptrIiEESF_NS0_13ScanTileStateIiLb1EEES9_NS1_10InputValueIiPiEEjiLb0EiEEvT0_T1_T2_iT3_T4_T5_E12temp_storage;
	add.s32 	%r313, %r312, %r311;
	st.shared.u32 	[%r313+16], %r285;
$L__BB4_80:
	sub.s32 	%r314, %r285, %r265;
	bar.sync 	0;
	ld.shared.v4.u32 	{%r315, %r316, %r317, %r318}, [_ZZN3cub18CUB_300001_SM_10006detail4scan16DeviceScanKernelINS2_10policy_hubIiiijN4cuda3std3__44plusIvEEE10Policy1000EN6thrust24THRUST_300001_SM_1000_NS10device_ptrIiEESF_NS0_13ScanTileStateIiLb1EEES9_NS1_10InputValueIiPiEEjiLb0EiEEvT0_T1_T2_iT3_T4_T5_E12temp_storage+16];
	add.s32 	%r319, %r316, %r315;
	setp.eq.s32 	%p28, %r143, 2;
	selp.b32 	%r320, %r319, %r315, %p28;
	add.s32 	%r321, %r319, %r317;
	setp.eq.s32 	%p29, %r143, 3;
	selp.b32 	%r322, %r321, %r320, %p29;
	add.s32 	%r323, %r321, %r318;
	setp.eq.s32 	%p30, %r143, 4;
	selp.b32 	%r324, %r323, %r322, %p30;
	ld.shared.v4.u32 	{%r325, %r326, %r327, %r328}, [_ZZN3cub18CUB_300001_SM_10006detail4scan16DeviceScanKernelINS2_10policy_hubIiiijN4cuda3std3__44plusIvEEE10Policy1000EN6thrust24THRUST_300001_SM_1000_NS10device_ptrIiEESF_NS0_13ScanTileStateIiLb1EEES9_NS1_10InputValueIiPiEEjiLb0EiEEvT0_T1_T2_iT3_T4_T5_E12temp_storage+32];
	add.s32 	%r329, %r323, %r325;
	setp.eq.s32 	%p31, %r143, 5;
	selp.b32 	%r330, %r329, %r324, %p31;
	add.s32 	%r331, %r329, %r326;
	setp.eq.s32 	%p32, %r143, 6;
	selp.b32 	%r332, %r331, %r330, %p32;
	add.s32 	%r333, %r331, %r327;
	setp.eq.s32 	%p33, %r143, 7;
	selp.b32 	%r334, %r333, %r332, %p33;
	add.s32 	%r335, %r333, %r328;
	setp.eq.s32 	%p34, %r143, 8;
	selp.b32 	%r336, %r335, %r334, %p34;
	ld.shared.v4.u32 	{%r337, %r338, %r339, %r340}, [_ZZN3cub18CUB_300001_SM_10006detail4scan16DeviceScanKernelINS2_10policy_hubIiiijN4cuda3std3__44plusIvEEE10Policy1000EN6thrust24THRUST_300001_SM_1000_NS10device_ptrIiEESF_NS0_13ScanTileStateIiLb1EEES9_NS1_10InputValueIiPiEEjiLb0EiEEvT0_T1_T2_iT3_T4_T5_E12temp_storage+48];
	add.s32 	%r341, %r335, %r337;
	setp.eq.s32 	%p35, %r143, 9;
	selp.b32 	%r342, %r341, %r336, %p35;
	add.s32 	%r343, %r341, %r338;
	setp.eq.s32 	%p36, %r143, 10;
	selp.b32 	%r344, %r343, %r342, %p36;
	add.s32 	%r345, %r343, %r339;
	setp.eq.s32 	%p37, %r143, 11;
	selp.b32 	%r346, %r345, %r344, %p37;
	add.s32 	%r173, %r345, %r340;
	setp.gt.u32 	%p38, %r85, 31;
	setp.lt.u32 	%p39, %r85, 32;
	setp.eq.s32 	%p40, %r257, 0;
	selp.b32 	%r347, 0, %r314, %p40;
	add.s32 	%r1048, %r346, %r347;
	selp.b32 	%r175, %r314, %r1048, %p39;
	@%p38 bra 	$L__BB4_96;
	setp.ne.s32 	%p41, %r85, 0;
	mul.wide.s32 	%rd21, %r998, 8;
	add.s64 	%rd11, %rd16, %rd21;
	@%p41 bra 	$L__BB4_83;
	st.shared.u32 	[_ZZN3cub18CUB_300001_SM_10006detail4scan16DeviceScanKernelINS2_10policy_hubIiiijN4cuda3std3__44plusIvEEE10Policy1000EN6thrust24THRUST_300001_SM_1000_NS10device_ptrIiEESF_NS0_13ScanTileStateIiLb1EEES9_NS1_10InputValueIiPiEEjiLb0EiEEvT0_T1_T2_iT3_T4_T5_E12temp_storage+12], %r173;
	add.s64 	%rd22, %rd11, 256;
	mov.b32 	%r348, 100;
	// begin inline asm
	st.relaxed.gpu.v2.u32 [%rd22], {%r348, %r173};
	// end inline asm
$L__BB4_83:
	not.b32 	%r354, %r85;
	add.s32 	%r1043, %r998, %r354;
	mov.b32 	%r350, 830;
	// begin inline asm
	nanosleep.u32 %r350;
	// end inline asm
	mul.wide.s32 	%rd24, %r1043, 8;
	add.s64 	%rd25, %rd16, %rd24;
	add.s64 	%rd23, %rd25, 256;
	// begin inline asm
	ld.relaxed.gpu.v2.u32 {%r1045, %r1037}, [%rd23];
	// end inline asm
	mov.b32 	%r1038, 952;
$L__BB4_84:
	setp.eq.s32 	%p42, %r1045, 99;
	mov.b32 	%r355, -1;
	vote.sync.any.pred 	%p43, %p42, %r355;
	not.pred 	%p44, %p43;
	@%p44 bra 	$L__BB4_86;
	mul.lo.s32 	%r458, %r998, 16807;
	and.b32  	%r998, %r458, 2147483647;
	add.s32 	%r459, %r1038, 1;
	rem.u32 	%r455, %r998, %r459;
	// begin inline asm
	nanosleep.u32 %r455;
	// end inline asm
	shr.u32 	%r1038, %r1038, 1;
	// begin inline asm
	ld.relaxed.gpu.v2.u32 {%r1045, %r1037}, [%rd23];
	// end inline asm
	bra.uni 	$L__BB4_84;
$L__BB4_86:
	setp.eq.s32 	%p45, %r1045, 101;
	mov.b32 	%r382, -1;
	vote.sync.ballot.b32 	%r384, %p45, %r382;
	// begin inline asm
	mov.u32 %r357, %lanemask_ge;
	// end inline asm
	and.b32  	%r385, %r384, %r357;
	or.b32  	%r386, %r385, -2147483648;
	add.s32 	%r387, %r386, -1;
	not.b32 	%r388, %r386;
	and.b32  	%r389, %r388, %r387;
	popc.b32 	%r361, %r389;
	mov.b32 	%r360, 1;
	// begin inline asm
	shfl.sync.down.b32 %r358, %r1037, %r360, %r361, %r382;
	// end inline asm
	setp.lt.s32 	%p47, %r257, %r361;
	selp.b32 	%r390, %r358, 0, %p47;
	add.s32 	%r364, %r390, %r1037;
	mov.b32 	%r365, 2;
	// begin inline asm
	shfl.sync.down.b32 %r363, %r364, %r365, %r361, %r382;
	// end inline asm
	add.s32 	%r391, %r257, 2;
	setp.gt.s32 	%p48, %r391, %r361;
	selp.b32 	%r392, 0, %r363, %p48;
	add.s32 	%r369, %r364, %r392;
	mov.b32 	%r370, 4;
	// begin inline asm
	shfl.sync.down.b32 %r368, %r369, %r370, %r361, %r382;
	// end inline asm
	add.s32 	%r393, %r257, 4;
	setp.gt.s32 	%p49, %r393, %r361;
	selp.b32 	%r394, 0, %r368, %p49;
	add.s32 	%r374, %r369, %r394;
	mov.b32 	%r375, 8;
	// begin inline asm
	shfl.sync.down.b32 %r373, %r374, %r375, %r361, %r382;
	// end inline asm
	add.s32 	%r395, %r257, 8;
	setp.gt.s32 	%p50, %r395, %r361;
	selp.b32 	%r396, 0, %r373, %p50;
	add.s32 	%r379, %r374, %r396;
	mov.b32 	%r380, 16;
	// begin inline asm
	shfl.sync.down.b32 %r378, %r379, %r380, %r361, %r382;
	// end inline asm
	add.s32 	%r397, %r257, 16;
	setp.gt.s32 	%p51, %r397, %r361;
	selp.b32 	%r398, 0, %r378, %p51;
	add.s32 	%r1041, %r379, %r398;
	add.s64 	%rd12, %rd16, 256;
	mov.b32 	%r1039, 952;
$L__BB4_87:
	setp.ne.s32 	%p52, %r1045, 101;
	mov.b32 	%r399, -1;
	vote.sync.all.pred 	%p53, %p52, %r399;
	not.pred 	%p54, %p53;
	@%p54 bra 	$L__BB4_92;
	shr.u32 	%r1039, %r1039, 1;
	mul.wide.s32 	%rd28, %r1043, 8;
	add.s64 	%rd29, %rd12, %rd28;
	add.s64 	%rd27, %rd29, -256;
	// begin inline asm
	ld.relaxed.gpu.v2.u32 {%r1045, %r1046}, [%rd27];
	// end inline asm
	mov.u32 	%r1047, %r1039;
$L__BB4_89:
	setp.eq.s32 	%p58, %r1045, 99;
	mov.b32 	%r407, -1;
	vote.sync.any.pred 	%p59, %p58, %r407;
	not.pred 	%p60, %p59;
	@%p60 bra 	$L__BB4_91;
	mul.lo.s32 	%r453, %r998, 16807;
	and.b32  	%r998, %r453, 2147483647;
	add.s32 	%r454, %r1047, 1;
	rem.u32 	%r450, %r998, %r454;
	// begin inline asm
	nanosleep.u32 %r450;
	// end inline asm
	shr.u32 	%r1047, %r1047, 1;
	// begin inline asm
	ld.relaxed.gpu.v2.u32 {%r1045, %r1046}, [%rd27];
	// end inline asm
	bra.uni 	$L__BB4_89;
$L__BB4_91:
	setp.eq.s32 	%p61, %r1045, 101;
	mov.b32 	%r433, -1;
	vote.sync.ballot.b32 	%r434, %p61, %r433;
	and.b32  	%r435, %r434, %r357;
	or.b32  	%r436, %r435, -2147483648;
	add.s32 	%r437, %r436, -1;
	not.b32 	%r438, %r436;
	and.b32  	%r439, %r438, %r437;
	popc.b32 	%r412, %r439;
	mov.b32 	%r411, 1;
	// begin inline asm
	shfl.sync.down.b32 %r409, %r1046, %r411, %r412, %r433;
	// end inline asm
	setp.lt.s32 	%p63, %r257, %r412;
	selp.b32 	%r440, %r409, 0, %p63;
	add.s32 	%r415, %r440, %r1046;
	mov.b32 	%r416, 2;
	// begin inline asm
	shfl.sync.down.b32 %r414, %r415, %r416, %r412, %r433;
	// end inline asm
	add.s32 	%r441, %r257, 2;
	setp.gt.s32 	%p64, %r441, %r412;
	selp.b32 	%r442, 0, %r414, %p64;
	add.s32 	%r420, %r415, %r442;
	mov.b32 	%r421, 4;
	// begin inline asm
	shfl.sync.down.b32 %r419, %r420, %r421, %r412, %r433;
	// end inline asm
	add.s32 	%r443, %r257, 4;
	setp.gt.s32 	%p65, %r443, %r412;
	selp.b32 	%r444, 0, %r419, %p65;
	add.s32 	%r425, %r420, %r444;
	mov.b32 	%r426, 8;
	// begin inline asm
	shfl.sync.down.b32 %r424, %r425, %r426, %r412, %r433;
	// end inline asm
	add.s32 	%r445, %r257, 8;
	setp.gt.s32 	%p66, %r445, %r412;
	selp.b32 	%r446, 0, %r424, %p66;
	add.s32 	%r430, %r425, %r446;
	mov.b32 	%r431, 16;
	// begin inline asm
	shfl.sync.down.b32 %r429, %r430, %r431, %r412, %r433;
	// end inline asm
	add.s32 	%r447, %r257, 16;
	setp.gt.s32 	%p67, %r447, %r412;
	selp.b32 	%r448, 0, %r429, %p67;
	add.s32 	%r449, %r448, %r1041;
	add.s32 	%r1041, %r449, %r430;
	add.s32 	%r1043, %r1043, -32;
	bra.uni 	$L__BB4_87;
$L__BB4_92:
	@%p41 bra 	$L__BB4_94;
	add.s32 	%r402, %r1041, %r173;
	add.s64 	%rd26, %rd11, 256;
	mov.b32 	%r401, 101;
	// begin inline asm
	st.relaxed.gpu.v2.u32 [%rd26], {%r401, %r402};
	// end inline asm
	st.shared.u32 	[_ZZN3cub18CUB_300001_SM_10006detail4scan16DeviceScanKernelINS2_10policy_hubIiiijN4cuda3std3__44plusIvEEE10Policy1000EN6thrust24THRUST_300001_SM_1000_NS10device_ptrIiEESF_NS0_13ScanTileStateIiLb1EEES9_NS1_10InputValueIiPiEEjiLb0EiEEvT0_T1_T2_iT3_T4_T5_E12temp_storage+4], %r1041;
	st.shared.u32 	[_ZZN3cub18CUB_300001_SM_10006detail4scan16DeviceScanKernelINS2_10policy_hubIiiijN4cuda3std3__44plusIvEEE10Policy1000EN6thrust24THRUST_300001_SM_1000_NS10device_ptrIiEESF_NS0_13ScanTileStateIiLb1EEES9_NS1_10InputValueIiPiEEjiLb0EiEEvT0_T1_T2_iT3_T4_T5_E12temp_storage+8], %r402;
$L__BB4_94:
	setp.ne.s32 	%p56, %r257, 0;
	mov.u32 	%r1048, %r175;
	@%p56 bra 	$L__BB4_96;
	st.shared.u32 	[_ZZN3cub18CUB_300001_SM_10006detail4scan16DeviceScanKernelINS2_10policy_hubIiiijN4cuda3std3__44plusIvEEE10Policy1000EN6thrust24THRUST_300001_SM_1000_NS10device_ptrIiEESF_NS0_13ScanTileStateIiLb1EEES9_NS1_10InputValueIiPiEEjiLb0EiEEvT0_T1_T2_iT3_T4_T5_E12temp_storage+76], %r1041;
	mov.u32 	%r1048, %r1041;
$L__BB4_96:
	bar.sync 	0;
	setp.eq.s32 	%p57, %r85, 0;
	ld.shared.u32 	%r403, [_ZZN3cub18CUB_300001_SM_10006detail4scan16DeviceScanKernelINS2_10policy_hubIiiijN4cuda3std3__44plusIvEEE10Policy1000EN6thrust24THRUST_300001_SM_1000_NS10device_ptrIiEESF_NS0_13ScanTileStateIiLb1EEES9_NS1_10InputValueIiPiEEjiLb0EiEEvT0_T1_T2_iT3_T4_T5_E12temp_storage+76];
	selp.b32 	%r404, 0, %r403, %p57;
	add.s32 	%r1049, %r404, %r1048;
$L__BB4_97:
	add.s32 	%r549, %r1049, %r146;
	add.s32 	%r550, %r147, %r549;
	add.s32 	%r551, %r148, %r550;
	add.s32 	%r552, %r149, %r551;
	add.s32 	%r553, %r150, %r552;
	add.s32 	%r554, %r151, %r553;
	add.s32 	%r555, %r152, %r554;
	add.s32 	%r556, %r153, %r555;
	add.s32 	%r557, %r154, %r556;
	add.s32 	%r558, %r155, %r557;
	add.s32 	%r559, %r156, %r558;
	add.s32 	%r560, %r157, %r559;
	add.s32 	%r561, %r158, %r560;
	add.s32 	%r562, %r159, %r561;
	add.s32 	%r563, %r160, %r562;
	add.s32 	%r564, %r161, %r563;
	add.s32 	%r565, %r162, %r564;
	add.s32 	%r566, %r163, %r565;
	add.s32 	%r567, %r164, %r566;
	add.s32 	%r568, %r165, %r567;
	add.s32 	%r569, %r166, %r568;
	bar.sync 	0;
	st.shared.v2.u32 	[%r145], {%r1049, %r549};
	st.shared.v2.u32 	[%r145+8], {%r550, %r551};
	st.shared.v2.u32 	[%r145+16], {%r552, %r553};
	st.shared.v2.u32 	[%r145+24], {%r554, %r555};
	st.shared.v2.u32 	[%r145+32], {%r556, %r557};
	st.shared.v2.u32 	[%r145+40], {%r558, %r559};
	st.shared.v2.u32 	[%r145+48], {%r560, %r561};
	st.shared.v2.u32 	[%r145+56], {%r562, %r563};
	st.shared.v2.u32 	[%r145+64], {%r564, %r565};
	st.shared.v2.u32 	[%r145+72], {%r566, %r567};
	st.shared.v2.u32 	[%r145+80], {%r568, %r569};
	bar.warp.sync 	-1;
	ld.shared.u32 	%r214, [%r144];
	ld.shared.u32 	%r215, [%r144+128];
	ld.shared.u32 	%r216, [%r144+256];
	ld.shared.u32 	%r217, [%r144+384];
	ld.shared.u32 	%r218, [%r144+512];
	ld.shared.u32 	%r219, [%r144+640];
	ld.shared.u32 	%r220, [%r144+768];
	ld.shared.u32 	%r221, [%r144+896];
	ld.shared.u32 	%r222, [%r144+1024];
	ld.shared.u32 	%r223, [%r144+1152];
	ld.shared.u32 	%r224, [%r144+1280];
	ld.shared.u32 	%r225, [%r144+1408];
	ld.shared.u32 	%r226, [%r144+1536];
	ld.shared.u32 	%r227, [%r144+1664];
	ld.shared.u32 	%r228, [%r144+1792];
	ld.shared.u32 	%r229, [%r144+1920];
	ld.shared.u32 	%r230, [%r144+2048];
	ld.shared.u32 	%r231, [%r144+2176];
	ld.shared.u32 	%r232, [%r144+2304];
	ld.shared.u32 	%r233, [%r144+2432];
	ld.shared.u32 	%r234, [%r144+2560];
	ld.shared.u32 	%r235, [%r144+2688];
	setp.ne.s32 	%p81, %r85, 0;
	@%p81 bra 	$L__BB4_99;
	st.volatile.shared.u32 	[_ZZN3cub18CUB_300001_SM_10006detail4scan16DeviceScanKernelINS2_10policy_hubIiiijN4cuda3std3__44plusIvEEE10Policy1000EN6thrust24THRUST_300001_SM_1000_NS10device_ptrIiEESF_NS0_13ScanTileStateIiLb1EEES9_NS1_10InputValueIiPiEEjiLb0EiEEvT0_T1_T2_iT3_T4_T5_E12temp_storage+33792], %r6;
$L__BB4_99:
	ld.param.u32 	%r996, [_ZN3cub18CUB_300001_SM_10006detail4scan16DeviceScanKernelINS2_10policy_hubIiiijN4cuda3std3__44plusIvEEE10Policy1000EN6thrust24THRUST_300001_SM_1000_NS10device_ptrIiEESF_NS0_13ScanTileStateIiLb1EEES9_NS1_10InputValueIiPiEEjiLb0EiEEvT0_T1_T2_iT3_T4_T5__param_3];
	bar.sync 	0;
	ld.volatile.shared.u32 	%r236, [_ZZN3cub18CUB_300001_SM_10006detail4scan16DeviceScanKernelINS2_10policy_hubIiiijN4cuda3std3__44plusIvEEE10Policy1000EN6thrust24THRUST_300001_SM_1000_NS10device_ptrIiEESF_NS0_13ScanTileStateIiLb1EEES9_NS1_10InputValueIiPiEEjiLb0EiEEvT0_T1_T2_iT3_T4_T5_E12temp_storage+33792];
	cvt.u64.u32 	%rd36, %r87;
	mov.u32 	%r570, %ctaid.x;
	add.s32 	%r571, %r996, %r570;
	mul.lo.s32 	%r572, %r571, 8448;
	cvt.u64.u32 	%rd37, %r572;
	add.s64 	%rd38, %rd36, %rd37;
	setp.ge.s32 	%p82, %r87, %r236;
	shl.b64 	%rd39, %rd38, 2;
	add.s64 	%rd13, %rd4, %rd39;
	@%p82 bra 	$L__BB4_101;
	st.global.u32 	[%rd13], %r214;
$L__BB4_101:
	setp.ge.s32 	%p83, %r90, %r236;
	@%p83 bra 	$L__BB4_103;
	st.global.u32 	[%rd13+128], %r215;
$L__BB4_103:
	setp.ge.s32 	%p84, %r93, %r236;
	@%p84 bra 	$L__BB4_105;
	st.global.u32 	[%rd13+256], %r216;
$L__BB4_105:
	setp.ge.s32 	%p85, %r96, %r236;
	@%p85 bra 	$L__BB4_107;
	st.global.u32 	[%rd13+384], %r217;
$L__BB4_107:
	mov.u32 	%r573, %tid.x;
	and.b32  	%r574, %r573, 992;
	mul.lo.s32 	%r575, %r574, 22;
	and.b32  	%r576, %r573, 31;
	or.b32  	%r577, %r575, %r576;
	add.s32 	%r578, %r577, 128;
	setp.ge.s32 	%p86, %r578, %r236;
	@%p86 bra 	$L__BB4_109;
	st.global.u32 	[%rd13+512], %r218;
$L__BB4_109:
	add.s32 	%r584, %r577, 160;
	setp.ge.s32 	%p87, %r584, %r236;
	@%p87 bra 	$L__BB4_111;
	st.global.u32 	[%rd13+640], %r219;
$L__BB4_111:
	add.s32 	%r590, %r577, 192;
	setp.ge.s32 	%p88, %r590, %r236;
	@%p88 bra 	$L__BB4_113;
	st.global.u32 	[%rd13+768], %r220;
$L__BB4_113:
	add.s32 	%r596, %r577, 224;
	setp.ge.s32 	%p89, %r596, %r236;
	@%p89 bra 	$L__BB4_115;
	st.global.u32 	[%rd13+896], %r221;
$L__BB4_115:
	add.s32 	%r602, %r577, 256;
	setp.ge.s32 	%p90, %r602, %r236;
	@%p90 bra 	$L__BB4_117;
	st.global.u32 	[%rd13+1024], %r222;
$L__BB4_117:
	add.s32 	%r608, %r577, 288;
	setp.ge.s32 	%p91, %r608, %r236;
	@%p91 bra 	$L__BB4_119;
	st.global.u32 	[%rd13+1152], %r223;
$L__BB4_119:
	setp.ge.s32 	%p92, %r111, %r236;
	@%p92 bra 	$L__BB4_121;
	st.global.u32 	[%rd13+1280], %r224;
$L__BB4_121:
	setp.ge.s32 	%p93, %r114, %r236;
	@%p93 bra 	$L__BB4_123;
	st.global.u32 	[%rd13+1408], %r225;
$L__BB4_123:
	setp.ge.s32 	%p94, %r117, %r236;
	@%p94 bra 	$L__BB4_125;
	st.global.u32 	[%rd13+1536], %r226;
$L__BB4_125:
	setp.ge.s32 	%p95, %r120, %r236;
	@%p95 bra 	$L__BB4_127;
	st.global.u32 	[%rd13+1664], %r227;
$L__BB4_127:
	add.s32 	%r614, %r577, 448;
	setp.ge.s32 	%p96, %r614, %r236;
	@%p96 bra 	$L__BB4_129;
	st.global.u32 	[%rd13+1792], %r228;
$L__BB4_129:
	add.s32 	%r620, %r577, 480;
	setp.ge.s32 	%p97, %r620, %r236;
	@%p97 bra 	$L__BB4_131;
	st.global.u32 	[%rd13+1920], %r229;
$L__BB4_131:
	add.s32 	%r626, %r577, 512;
	setp.ge.s32 	%p98, %r626, %r236;
	@%p98 bra 	$L__BB4_133;
	st.global.u32 	[%rd13+2048], %r230;
$L__BB4_133:
	setp.ge.s32 	%p99, %r129, %r236;
	@%p99 bra 	$L__BB4_135;
	st.global.u32 	[%rd13+2176], %r231;
$L__BB4_135:
	setp.ge.s32 	%p100, %r132, %r236;
	@%p100 bra 	$L__BB4_137;
	st.global.u32 	[%rd13+2304], %r232;
$L__BB4_137:
	add.s32 	%r632, %r577, 608;
	setp.ge.s32 	%p101, %r632, %r236;
	@%p101 bra 	$L__BB4_139;
	st.global.u32 	[%rd13+2432], %r233;
$L__BB4_139:
	add.s32 	%r638, %r577, 640;
	setp.ge.s32 	%p102, %r638, %r236;
	@%p102 bra 	$L__BB4_141;
	st.global.u32 	[%rd13+2560], %r234;
$L__BB4_141:
	setp.ge.s32 	%p103, %r139, %r236;
	@%p103 bra 	$L__BB4_143;
	st.global.u32 	[%rd13+2688], %r235;
$L__BB4_143:
	ret;

}
	// .globl	_ZN3cub18CUB_300001_SM_10006detail4scan16DeviceScanKernelINS2_10policy_hubIiiimN4cuda3std3__44plusIvEEE10Policy1000EN6thrust24THRUST_300001_SM_1000_NS10device_ptrIiEESF_NS0_13ScanTileStateIiLb1EEES9_NS1_10InputValueIiPiEEmiLb0EiEEvT0_T1_T2_iT3_T4_T5_
.visible .entry _ZN3cub18CUB_300001_SM_10006detail4scan16DeviceScanKernelINS2_10policy_hubIiiimN4cuda3std3__44plusIvEEE10Policy1000EN6thrust24THRUST_300001_SM_1000_NS10device_ptrIiEESF_NS0_13ScanTileStateIiLb1EEES9_NS1_10InputValueIiPiEEmiLb0EiEEvT0_T1_T2_iT3_T4_T5_(
	.param .align 8 .b8 _ZN3cub18CUB_300001_SM_10006detail4scan16DeviceScanKernelINS2_10policy_hubIiiimN4cuda3std3__44plusIvEEE10Policy1000EN6thrust24THRUST_300001_SM_1000_NS10device_ptrIiEESF_NS0_13ScanTileStateIiLb1EEES9_NS1_10InputValueIiPiEEmiLb0EiEEvT0_T1_T2_iT3_T4_T5__param_0[8],
	.param .align 8 .b8 _ZN3cub18CUB_300001_SM_10006detail4scan16DeviceScanKernelINS2_10policy_hubIiiimN4cuda3std3__44plusIvEEE10Policy1000EN6thrust24THRUST_300001_SM_1000_NS10device_ptrIiEESF_NS0_13ScanTileStateIiLb1EEES9_NS1_10InputValueIiPiEEmiLb0EiEEvT0_T1_T2_iT3_T4_T5__param_1[8],
	.param .align 8 .b8 _ZN3cub18CUB_300001_SM_10006detail4scan16DeviceScanKernelINS2_10policy_hubIiiimN4cuda3std3__44plusIvEEE10Policy1000EN6thrust24THRUST_300001_SM_1000_NS10device_ptrIiEESF_NS0_13ScanTileStateIiLb1EEES9_NS1_10InputValueIiPiEEmiLb0EiEEvT0_T1_T2_iT3_T4_T5__param_2[8],
	.param .u32 _ZN3cub18CUB_300001_SM_10006detail4scan16DeviceScanKernelINS2_10policy_hubIiiimN4cuda3std3__44plusIvEEE10Policy1000EN6thrust24THRUST_300001_SM_1000_NS10device_ptrIiEESF_NS0_13ScanTileStateIiLb1EEES9_NS1_10InputValueIiPiEEmiLb0EiEEvT0_T1_T2_iT3_T4_T5__param_3,
	.param .align 1 .b8 _ZN3cub18CUB_300001_SM_10006detail4scan16DeviceScanKernelINS2_10policy_hubIiiimN4cuda3std3__44plusIvEEE10Policy1000EN6thrust24THRUST_300001_SM_1000_NS10device_ptrIiEESF_NS0_13ScanTileStateIiLb1EEES9_NS1_10InputValueIiPiEEmiLb0EiEEvT0_T1_T2_iT3_T4_T5__param_4[1],
	.param .align 8 .b8 _ZN3cub18CUB_300001_SM_10006detail4scan16DeviceScanKernelINS2_10policy_hubIiiimN4cuda3std3__44plusIvEEE10Policy1000EN6thrust24THRUST_300001_SM_1000_NS10device_ptrIiEESF_NS0_13ScanTileStateIiLb1EEES9_NS1_10InputValueIiPiEEmiLb0EiEEvT0_T1_T2_iT3_T4_T5__param_5[16],
	.param .u64 _ZN3cub18CUB_300001_SM_10006detail4scan16DeviceScanKernelINS2_10policy_hubIiiimN4cuda3std3__44plusIvEEE10Policy1000EN6thrust24THRUST_300001_SM_1000_NS10device_ptrIiEESF_NS0_13ScanTileStateIiLb1EEES9_NS1_10InputValueIiPiEEmiLb0EiEEvT0_T1_T2_iT3_T4_T5__param_6
)
.maxntid 416
{
	.reg .pred 	%p<158>;
	.reg .b16 	%rs<3>;
	.reg .b32 	%r<1003>;
	.reg .b64 	%rd<59>;
	// demoted variable
	.shared .align 16 .b8 _ZZN3cub18CUB_300001_SM_10006detail4scan16DeviceScanKernelINS2_10policy_hubIiiimN4cuda3std3__44plusIvEEE10Policy1000EN6thrust24THRUST_300001_SM_1000_NS10device_ptrIiEESF_NS0_13ScanTileStateIiLb1EEES9_NS1_10InputValueIiPiEEmiLb0EiEEvT0_T1_T2_iT3_T4_T5_E12temp_storage[31632];
	ld.param.u32 	%r206, [_ZN3cub18CUB_300001_SM_10006detail4scan16DeviceScanKernelINS2_10policy_hubIiiimN4cuda3std3__44plusIvEEE10Policy1000EN6thrust24THRUST_300001_SM_1000_NS10device_ptrIiEESF_NS0_13ScanTileStateIiLb1EEES9_NS1_10InputValueIiPiEEmiLb0EiEEvT0_T1_T2_iT3_T4_T5__param_5];
	bfe.u32 	%r207, %r206, 0, 8;
	cvt.u16.u32 	%rs1, %r207;
	and.b16  	%rs2, %rs1, 255;
	ld.param.u64 	%rd18, [_ZN3cub18CUB_300001_SM_10006detail4scan16DeviceScanKernelINS2_10policy_hubIiiimN4cuda3std3__44plusIvEEE10Policy1000EN6thrust24THRUST_300001_SM_1000_NS10device_ptrIiEESF_NS0_13ScanTileStateIiLb1EEES9_NS1_10InputValueIiPiEEmiLb0EiEEvT0_T1_T2_iT3_T4_T5__param_2];
	ld.param.u64 	%rd17, [_ZN3cub18CUB_300001_SM_10006detail4scan16DeviceScanKernelINS2_10policy_hubIiiimN4cuda3std3__44plusIvEEE10Policy1000EN6thrust24THRUST_300001_SM_1000_NS10device_ptrIiEESF_NS0_13ScanTileStateIiLb1EEES9_NS1_10InputValueIiPiEEmiLb0EiEEvT0_T1_T2_iT3_T4_T5__param_1];
	ld.param.u64 	%rd16, [_ZN3cub18CUB_300001_SM_10006detail4scan16DeviceScanKernelINS2_10policy_hubIiiimN4cuda3std3__44plusIvEEE10Policy1000EN6thrust24THRUST_300001_SM_1000_NS10device_ptrIiEESF_NS0_13ScanTileStateIiLb1EEES9_NS1_10InputValueIiPiEEmiLb0EiEEvT0_T1_T2_iT3_T4_T5__param_0];
	ld.param.u64 	%rd1, [_ZN3cub18CUB_300001_SM_10006detail4scan16DeviceScanKernelINS2_10policy_hubIiiimN4cuda3std3__44plusIvEEE10Policy1000EN6thrust24THRUST_300001_SM_1000_NS10device_ptrIiEESF_NS0_13ScanTileStateIiLb1EEES9_NS1_10InputValueIiPiEEmiLb0EiEEvT0_T1_T2_iT3_T4_T5__param_5+8];
	ld.param.u32 	%r205, [_ZN3cub18CUB_300001_SM_10006detail4scan16DeviceScanKernelINS2_10policy_hubIiiimN4cuda3std3__44plusIvEEE10Policy1000EN6thrust24THRUST_300001_SM_1000_NS10device_ptrIiEESF_NS0_13ScanTileStateIiLb1EEES9_NS1_10InputValueIiPiEEmiLb0EiEEvT0_T1_T2_iT3_T4_T5__param_3];
	ld.param.u64 	%rd19, [_ZN3cub18CUB_300001_SM_10006detail4scan16DeviceScanKernelINS2_10policy_hubIiiimN4cuda3std3__44plusIvEEE10Policy1000EN6thrust24THRUST_300001_SM_1000_NS10device_ptrIiEESF_NS0_13ScanTileStateIiLb1EEES9_NS1_10InputValueIiPiEEmiLb0EiEEvT0_T1_T2_iT3_T4_T5__param_6];
	setp.eq.s16 	%p1, %rs2, 0;
	@%p1 bra 	$L__BB5_2;
	cvta.to.global.u64 	%rd20, %rd1;
	ld.global.u32 	%r959, [%rd20];
	bra.uni 	$L__BB5_3;
$L__BB5_2:
	cvt.u32.u64 	%r959, %rd1;
$L__BB5_3:
	cvta.to.global.u64 	%rd3, %rd16;
	cvta.to.global.u64 	%rd4, %rd17;
	mov.u32 	%r208, %ctaid.x;
	add.s32 	%r4, %r205, %r208;
	mul.wide.s32 	%rd5, %r4, 7904;
	sub.s64 	%rd6, %rd19, %rd5;
	setp.lt.u64 	%p2, %rd6, 7905;
	@%p2 bra 	$L__BB5_29;
	mov.u32 	%r5, %tid.x;
	and.b32  	%r617, %r5, 31;
	and.b32  	%r618, %r5, 992;
	mul.lo.s32 	%r619, %r618, 19;
	or.b32  	%r620, %r619, %r617;
	cvt.u64.u32 	%rd42, %r620;
	add.s64 	%rd7, %rd5, %rd42;
	shl.b64 	%rd43, %rd7, 2;
	add.s64 	%rd44, %rd3, %rd43;
	ld.global.u32 	%r621, [%rd44];
	ld.global.u32 	%r622, [%rd44+128];
	ld.global.u32 	%r623, [%rd44+256];
	ld.global.u32 	%r624, [%rd44+384];
	ld.global.u32 	%r625, [%rd44+512];
	ld.global.u32 	%r626, [%rd44+640];
	ld.global.u32 	%r627, [%rd44+768];
	ld.global.u32 	%r628, [%rd44+896];
	ld.global.u32 	%r629, [%rd44+1024];
	ld.global.u32 	%r630, [%rd44+1152];
	ld.global.u32 	%r631, [%rd44+1280];
	ld.global.u32 	%r632, [%rd44+1408];
	ld.global.u32 	%r633, [%rd44+1536];
	ld.global.u32 	%r634, [%rd44+1664];
	ld.global.u32 	%r635, [%rd44+1792];
	ld.global.u32 	%r636, [%rd44+1920];
	ld.global.u32 	%r637, [%rd44+2048];
	ld.global.u32 	%r638, [%rd44+2176];
	ld.global.u32 	%r639, [%rd44+2304];
	// begin inline asm
	mov.u32 %r616, %laneid;
	// end inline asm
	shr.u32 	%r7, %r5, 5;
	mad.lo.s32 	%r640, %r7, 608, %r616;
	shl.b32 	%r641, %r640, 2;
	mov.u32 	%r642, _ZZN3cub18CUB_300001_SM_10006detail4scan16DeviceScanKernelINS2_10policy_hubIiiimN4cuda3std3__44plusIvEEE10Policy1000EN6thrust24THRUST_300001_SM_1000_NS10device_ptrIiEESF_NS0_13ScanTileStateIiLb1EEES9_NS1_10InputValueIiPiEEmiLb0EiEEvT0_T1_T2_iT3_T4_T5_E12temp_storage;
	add.s32 	%r8, %r642, %r641;
	st.shared.u32 	[%r8], %r621;
	st.shared.u32 	[%r8+128], %r622;
	st.shared.u32 	[%r8+256], %r623;
	st.shared.u32 	[%r8+384], %r624;
	st.shared.u32 	[%r8+512], %r625;
	st.shared.u32 	[%r8+640], %r626;
	st.shared.u32 	[%r8+768], %r627;
	st.shared.u32 	[%r8+896], %r628;
	st.shared.u32 	[%r8+1024], %r629;
	st.shared.u32 	[%r8+1152], %r630;
	st.shared.u32 	[%r8+1280], %r631;
	st.shared.u32 	[%r8+1408], %r632;
	st.shared.u32 	[%r8+1536], %r633;
	st.shared.u32 	[%r8+1664], %r634;
	st.shared.u32 	[%r8+1792], %r635;
	st.shared.u32 	[%r8+1920], %r636;
	st.shared.u32 	[%r8+2048], %r637;
	st.shared.u32 	[%r8+2176], %r638;
	st.shared.u32 	[%r8+2304], %r639;
	bar.warp.sync 	-1;
	mad.lo.s32 	%r9, %r616, 72, %r8;
	ld.shared.u32 	%r10, [%r9];
	ld.shared.u32 	%r11, [%r9+4];
	ld.shared.u32 	%r12, [%r9+8];
	ld.shared.u32 	%r13, [%r9+12];
	ld.shared.u32 	%r14, [%r9+16];
	ld.shared.u32 	%r15, [%r9+20];
	ld.shared.u32 	%r16, [%r9+24];
	ld.shared.u32 	%r17, [%r9+28];
	ld.shared.u32 	%r18, [%r9+32];
	ld.shared.u32 	%r19, [%r9+36];
	ld.shared.u32 	%r20, [%r9+40];
	ld.shared.u32 	%r21, [%r9+44];
	ld.shared.u32 	%r22, [%r9+48];
	ld.shared.u32 	%r23, [%r9+52];
	ld.shared.u32 	%r24, [%r9+56];
	ld.shared.u32 	%r25, [%r9+60];
	ld.shared.u32 	%r26, [%r9+64];
	ld.shared.u32 	%r27, [%r9+68];
	ld.shared.u32 	%r28, [%r9+72];
	bar.sync 	0;
	setp.ne.s32 	%p100, %r4, 0;
	@%p100 bra 	$L__BB5_9;
	add.s32 	%r860, %r11, %r10;
	add.s32 	%r861, %r12, %r860;
	add.s32 	%r862, %r13, %r861;
	add.s32 	%r863, %r14, %r862;
	add.s32 	%r864, %r15, %r863;
	add.s32 	%r865, %r16, %r864;
	add.s32 	%r866, %r17, %r865;
	add.s32 	%r867, %r18, %r866;
	add.s32 	%r868, %r19, %r867;
	add.s32 	%r869, %r20, %r868;
	add.s32 	%r870, %r21, %r869;
	add.s32 	%r871, %r22, %r870;
	add.s32 	%r872, %r23, %r871;
	add.s32 	%r873, %r24, %r872;
	add.s32 	%r874, %r25, %r873;
	add.s32 	%r875, %r26, %r874;
	add.s32 	%r876, %r27, %r875;
	add.s32 	%r834, %r28, %r876;
	mov.b32 	%r832, 1;
	mov.b32 	%r857, 0;
	mov.b32 	%r859, -1;
	// begin inline asm
	{  .reg .s32 r0;  .reg .pred p;  shfl.sync.up.b32 r0|p, %r834, %r832, %r857, %r859;  @p add.s32 r0, r0, %r834;  mov.s32 %r830, r0;}
	// end inline asm
	mov.b32 	%r838, 2;
	// begin inline asm
	{  .reg .s32 r0;  .reg .pred p;  shfl.sync.up.b32 r0|p, %r830, %r838, %r857, %r859;  @p add.s32 r0, r0, %r830;  mov.s32 %r836, r0;}
	// end inline asm
	mov.b32 	%r844, 4;
	// begin inline asm
	{  .reg .s32 r0;  .reg .pred p;  shfl.sync.up.b32 r0|p, %r836, %r844, %r857, %r859;  @p add.s32 r0, r0, %r836;  mov.s32 %r842, r0;}
	// end inline asm
	mov.b32 	%r850, 8;
	// begin inline asm
	{  .reg .s32 r0;  .reg .pred p;  shfl.sync.up.b32 r0|p, %r842, %r850, %r857, %r859;  @p add.s32 r0, r0, %r842;  mov.s32 %r848, r0;}
	// end inline asm
	mov.b32 	%r856, 16;
	// begin inline asm
	{  .reg .s32 r0;  .reg .pred p;  shfl.sync.up.b32 r0|p, %r848, %r856, %r857, %r859;  @p add.s32 r0, r0, %r848;  mov.s32 %r854, r0;}
	// end inline asm
	setp.ne.s32 	%p143, %r616, 31;
	@%p143 bra 	$L__BB5_7;
	shl.b32 	%r877, %r7, 2;
	mov.u32 	%r878, _ZZN3cub18CUB_300001_SM_10006detail4scan16DeviceScanKernelINS2_10policy_hubIiiimN4cuda3std3__44plusIvEEE10Policy1000EN6thrust24THRUST_300001_SM_1000_NS10device_ptrIiEESF_NS0_13ScanTileStateIiLb1EEES9_NS1_10InputValueIiPiEEmiLb0EiEEvT0_T1_T2_iT3_T4_T5_E12temp_storage;
	add.s32 	%r879, %r878, %r877;
	st.shared.u32 	[%r879+16], %r854;
$L__BB5_7:
	bar.sync 	0;
	ld.shared.v4.u32 	{%r880, %r881, %r882, %r883}, [_ZZN3cub18CUB_300001_SM_10006detail4scan16DeviceScanKernelINS2_10policy_hubIiiimN4cuda3std3__44plusIvEEE10Policy1000EN6thrust24THRUST_300001_SM_1000_NS10device_ptrIiEESF_NS0_13ScanTileStateIiLb1EEES9_NS1_10InputValueIiPiEEmiLb0EiEEvT0_T1_T2_iT3_T4_T5_E12temp_storage+16];
	add.s32 	%r884, %r881, %r880;
	setp.eq.s32 	%p144, %r7, 2;
	selp.b32 	%r885, %r884, %r880, %p144;
	add.s32 	%r886, %r884, %r882;
	setp.eq.s32 	%p145, %r7, 3;
	selp.b32 	%r887, %r886, %r885, %p145;
	add.s32 	%r888, %r886, %r883;
	setp.eq.s32 	%p146, %r7, 4;
	selp.b32 	%r889, %r888, %r887, %p146;
	ld.shared.v4.u32 	{%r890, %r891, %r892, %r893}, [_ZZN3cub18CUB_300001_SM_10006detail4scan16DeviceScanKernelINS2_10policy_hubIiiimN4cuda3std3__44plusIvEEE10Policy1000EN6thrust24THRUST_300001_SM_1000_NS10device_ptrIiEESF_NS0_13ScanTileStateIiLb1EEES9_NS1_10InputValueIiPiEEmiLb0EiEEvT0_T1_T2_iT3_T4_T5_E12temp_storage+32];
	add.s32 	%r894, %r888, %r890;
	setp.eq.s32 	%p147, %r7, 5;
	selp.b32 	%r895, %r894, %r889, %p147;
	add.s32 	%r896, %r894, %r891;
	setp.eq.s32 	%p148, %r7, 6;
	selp.b32 	%r897, %r896, %r895, %p148;
	add.s32 	%r898, %r896, %r892;
	setp.eq.s32 	%p149, %r7, 7;
	selp.b32 	%r899, %r898, %r897, %p149;
	add.s32 	%r900, %r898, %r893;
	setp.eq.s32 	%p150, %r7, 8;
	selp.b32 	%r901, %r900, %r899, %p150;
	ld.shared.v4.u32 	{%r902, %r903, %r904, %r905}, [_ZZN3cub18CUB_300001_SM_10006detail4scan16DeviceScanKernelINS2_10policy_hubIiiimN4cuda3std3__44plusIvEEE10Policy1000EN6thrust24THRUST_300001_SM_1000_NS10device_ptrIiEESF_NS0_13ScanTileStateIiLb1EEES9_NS1_10InputValueIiPiEEmiLb0EiEEvT0_T1_T2_iT3_T4_T5_E12temp_storage+48];
	add.s32 	%r906, %r900, %r902;
	setp.eq.s32 	%p151, %r7, 9;
	selp.b32 	%r907, %r906, %r901, %p151;
	add.s32 	%r908, %r906, %r903;
	setp.eq.s32 	%p152, %r7, 10;
	selp.b32 	%r909, %r908, %r907, %p152;
	add.s32 	%r910, %r908, %r904;
	setp.eq.s32 	%p153, %r7, 11;
	selp.b32 	%r911, %r910, %r909, %p153;
	add.s32 	%r912, %r910, %r905;
	setp.eq.s32 	%p154, %r7, 12;
	selp.b32 	%r913, %r912, %r911, %p154;
	ld.shared.u32 	%r914, [_ZZN3cub18CUB_300001_SM_10006detail4scan16DeviceScanKernelINS2_10policy_hubIiiimN4cuda3std3__44plusIvEEE10Policy1000EN6thrust24THRUST_300001_SM_1000_NS10device_ptrIiEESF_NS0_13ScanTileStateIiLb1EEES9_NS1_10InputValueIiPiEEmiLb0EiEEvT0_T1_T2_iT3_T4_T5_E12temp_storage+64];
	setp.lt.u32 	%p155, %r5, 32;
	selp.b32 	%r915, 0, %r913, %p155;
	setp.eq.s32 	%p156, %r616, 0;
	sub.s32 	%r916, %r854, %r834;
	selp.b32 	%r917, 0, %r916, %p156;
	add.s32 	%r918, %r917, %r959;
	add.s32 	%r971, %r918, %r915;
	add.s32 	%r919, %r914, %r959;
	add.s32 	%r32, %r919, %r912;
	setp.ne.s32 	%p157, %r5, 0;
	@%p157 bra 	$L__BB5_28;
	add.s64 	%rd56, %rd18, 256;
	mov.b32 	%r920, 101;
	// begin inline asm
	st.relaxed.gpu.v2.u32 [%rd56], {%r920, %r32};
	// end inline asm
	bra.uni 	$L__BB5_28;
$L__BB5_9:
	add.s32 	%r673, %r11, %r10;
	add.s32 	%r674, %r12, %r673;
	add.s32 	%r675, %r13, %r674;
	add.s32 	%r676, %r14, %r675;
	add.s32 	%r677, %r15, %r676;
	add.s32 	%r678, %r16, %r677;
	add.s32 	%r679, %r17, %r678;
	add.s32 	%r680, %r18, %r679;
	add.s32 	%r681, %r19, %r680;
	add.s32 	%r682, %r20, %r681;
	add.s32 	%r683, %r21, %r682;
	add.s32 	%r684, %r22, %r683;
	add.s32 	%r685, %r23, %r684;
	add.s32 	%r686, %r24, %r685;
	add.s32 	%r687, %r25, %r686;
	add.s32 	%r688, %r26, %r687;
	add.s32 	%r689, %r27, %r688;
	add.s32 	%r647, %r28, %r689;
	mov.b32 	%r645, 1;
	mov.b32 	%r670, 0;
	mov.b32 	%r672, -1;
	// begin inline asm
	{  .reg .s32 r0;  .reg .pred p;  shfl.sync.up.b32 r0|p, %r647, %r645, %r670, %r672;  @p add.s32 r0, r0, %r647;  mov.s32 %r643, r0;}
	// end inline asm
	mov.b32 	%r651, 2;
	// begin inline asm
	{  .reg .s32 r0;  .reg .pred p;  shfl.sync.up.b32 r0|p, %r643, %r651, %r670, %r672;  @p add.s32 r0, r0, %r643;  mov.s32 %r649, r0;}
	// end inline asm
	mov.b32 	%r657, 4;
	// begin inline asm
	{  .reg .s32 r0;  .reg .pred p;  shfl.sync.up.b32 r0|p, %r649, %r657, %r670, %r672;  @p add.s32 r0, r0, %r649;  mov.s32 %r655, r0;}
	// end inline asm
	mov.b32 	%r663, 8;
	// begin inline asm
	{  .reg .s32 r0;  .reg .pred p;  shfl.sync.up.b32 r0|p, %r655, %r663, %r670, %r672;  @p add.s32 r0, r0, %r655;  mov.s32 %r661, r0;}
	// end inline asm
	mov.b32 	%r669, 16;
	// begin inline asm
	{  .reg .s32 r0;  .reg .pred p;  shfl.sync.up.b32 r0|p, %r661, %r669, %r670, %r672;  @p add.s32 r0, r0, %r661;  mov.s32 %r667, r0;}
	// end inline asm
	setp.ne.s32 	%p101, %r616, 31;
	@%p101 bra 	$L__BB5_11;
	shl.b32 	%r690, %r7, 2;
	mov.u32 	%r691, _ZZN3cub18CUB_300001_SM_10006detail4scan16DeviceScanKernelINS2_10policy_hubIiiimN4cuda3std3__44plusIvEEE10Policy1000EN6thrust24THRUST_300001_SM_1000_NS10device_ptrIiEESF_NS0_13ScanTileStateIiLb1EEES9_NS1_10InputValueIiPiEEmiLb0EiEEvT0_T1_T2_iT3_T4_T5_E12temp_storage;
	add.s32 	%r692, %r691, %r690;
	st.shared.u32 	[%r692+16], %r667;
$L__BB5_11:
	sub.s32 	%r693, %r667, %r647;
	bar.sync 	0;
	ld.shared.v4.u32 	{%r694, %r695, %r696, %r697}, [_ZZN3cub18CUB_300001_SM_10006detail4scan16DeviceScanKernelINS2_10policy_hubIiiimN4cuda3std3__44plusIvEEE10Policy1000EN6thrust24THRUST_300001_SM_1000_NS10device_ptrIiEESF_NS0_13ScanTileStateIiLb1EEES9_NS1_10InputValueIiPiEEmiLb0EiEEvT0_T1_T2_iT3_T4_T5_E12temp_storage+16];
	add.s32 	%r698, %r695, %r694;
	setp.eq.s32 	%p102, %r7, 2;
	selp.b32 	%r699, %r698, %r694, %p102;
	add.s32 	%r700, %r698, %r696;
	setp.eq.s32 	%p103, %r7, 3;
	selp.b32 	%r701, %r700, %r699, %p103;
	add.s32 	%r702, %r700, %r697;
	setp.eq.s32 	%p104, %r7, 4;
	selp.b32 	%r703, %r702, %r701, %p104;
	ld.shared.v4.u32 	{%r704, %r705, %r706, %r707}, [_ZZN3cub18CUB_300001_SM_10006detail4scan16DeviceScanKernelINS2_10policy_hubIiiimN4cuda3std3__44plusIvEEE10Policy1000EN6thrust24THRUST_300001_SM_1000_NS10device_ptrIiEESF_NS0_13ScanTileStateIiLb1EEES9_NS1_10InputValueIiPiEEmiLb0EiEEvT0_T1_T2_iT3_T4_T5_E12temp_storage+32];
	add.s32 	%r708, %r702, %r704;
	setp.eq.s32 	%p105, %r7, 5;
	selp.b32 	%r709, %r708, %r703, %p105;
	add.s32 	%r710, %r708, %r705;
	setp.eq.s32 	%p106, %r7, 6;
	selp.b32 	%r711, %r710, %r709, %p106;
	add.s32 	%r712, %r710, %r706;
	setp.eq.s32 	%p107, %r7, 7;
	selp.b32 	%r713, %r712, %r711, %p107;
	add.s32 	%r714, %r712, %r707;
	setp.eq.s32 	%p108, %r7, 8;
	selp.b32 	%r715, %r714, %r713, %p108;
	ld.shared.v4.u32 	{%r716, %r717, %r718, %r719}, [_ZZN3cub18CUB_300001_SM_10006detail4scan16DeviceScanKernelINS2_10policy_hubIiiimN4cuda3std3__44plusIvEEE10Policy1000EN6thrust24THRUST_300001_SM_1000_NS10device_ptrIiEESF_NS0_13ScanTileStateIiLb1EEES9_NS1_10InputValueIiPiEEmiLb0EiEEvT0_T1_T2_iT3_T4_T5_E12temp_storage+48];
	add.s32 	%r720, %r714, %r716;
	setp.eq.s32 	%p109, %r7, 9;
	selp.b32 	%r721, %r720, %r715, %p109;
	add.s32 	%r722, %r720, %r717;
	setp.eq.s32 	%p110, %r7, 10;
	selp.b32 	%r723, %r722, %r721, %p110;
	add.s32 	%r724, %r722, %r718;
	setp.eq.s32 	%p111, %r7, 11;
	selp.b32 	%r725, %r724, %r723, %p111;
	add.s32 	%r726, %r724, %r719;
	setp.eq.s32 	%p112, %r7, 12;
	selp.b32 	%r727, %r726, %r725, %p112;
	ld.shared.u32 	%r728, [_ZZN3cub18CUB_300001_SM_10006detail4scan16DeviceScanKernelINS2_10policy_hubIiiimN4cuda3std3__44plusIvEEE10Policy1000EN6thrust24THRUST_300001_SM_1000_NS10device_ptrIiEESF_NS0_13ScanTileStateIiLb1EEES9_NS1_10InputValueIiPiEEmiLb0EiEEvT0_T1_T2_iT3_T4_T5_E12temp_storage+64];
	add.s32 	%r35, %r726, %r728;
	setp.gt.u32 	%p113, %r5, 31;
	setp.lt.u32 	%p114, %r5, 32;
	setp.eq.s32 	%p115, %r616, 0;
	selp.b32 	%r729, 0, %r693, %p115;
	add.s32 	%r970, %r727, %r729;
	selp.b32 	%r37, %r693, %r970, %p114;
	@%p113 bra 	$L__BB5_27;
	setp.ne.s32 	%p116, %r5, 0;
	mul.wide.s32 	%rd45, %r4, 8;
	add.s64 	%rd8, %rd18, %rd45;
	@%p116 bra 	$L__BB5_14;
	st.shared.u32 	[_ZZN3cub18CUB_300001_SM_10006detail4scan16DeviceScanKernelINS2_10policy_hubIiiimN4cuda3std3__44plusIvEEE10Policy1000EN6thrust24THRUST_300001_SM_1000_NS10device_ptrIiEESF_NS0_13ScanTileStateIiLb1EEES9_NS1_10InputValueIiPiEEmiLb0EiEEvT0_T1_T2_iT3_T4_T5_E12temp_storage+12], %r35;
	add.s64 	%rd46, %rd8, 256;
	mov.b32 	%r730, 100;
	// begin inline asm
	st.relaxed.gpu.v2.u32 [%rd46], {%r730, %r35};
	// end inline asm
$L__BB5_14:
	not.b32 	%r736, %r5;
	add.s32 	%r966, %r4, %r736;
	mov.b32 	%r732, 550;
	// begin inline asm
	nanosleep.u32 %r732;
	// end inline asm
	mul.wide.s32 	%rd48, %r966, 8;
	add.s64 	%rd49, %rd18, %rd48;
	add.s64 	%rd47, %rd49, 256;
	// begin inline asm
	ld.relaxed.gpu.v2.u32 {%r967, %r961}, [%rd47];
	// end inline asm
	mov.b32 	%r962, 478;
$L__BB5_15:
	setp.eq.s32 	%p117, %r967, 99;
	mov.b32 	%r737, -1;
	vote.sync.any.pred 	%p118, %p117, %r737;
	not.pred 	%p119, %p118;
	@%p119 bra 	$L__BB5_17;
	// begin inline asm
	nanosleep.u32 %r962;
	// end inline asm
	shr.u32 	%r962, %r962, 1;
	// begin inline asm
	ld.relaxed.gpu.v2.u32 {%r967, %r961}, [%rd47];
	// end inline asm
	bra.uni 	$L__BB5_15;
$L__BB5_17:
	setp.eq.s32 	%p120, %r967, 101;
	mov.b32 	%r764, -1;
	vote.sync.ballot.b32 	%r766, %p120, %r764;
	// begin inline asm
	mov.u32 %r739, %lanemask_ge;
	// end inline asm
	and.b32  	%r767, %r766, %r739;
	or.b32  	%r768, %r767, -2147483648;
	add.s32 	%r769, %r768, -1;
	not.b32 	%r770, %r768;
	and.b32  	%r771, %r770, %r769;
	popc.b32 	%r743, %r771;
	mov.b32 	%r742, 1;
	// begin inline asm
	shfl.sync.down.b32 %r740, %r961, %r742, %r743, %r764;
	// end inline asm
	setp.lt.s32 	%p122, %r616, %r743;
	selp.b32 	%r772, %r740, 0, %p122;
	add.s32 	%r746, %r772, %r961;
	mov.b32 	%r747, 2;
	// begin inline asm
	shfl.sync.down.b32 %r745, %r746, %r747, %r743, %r764;
	// end inline asm
	add.s32 	%r50, %r616, 2;
	setp.gt.s32 	%p123, %r50, %r743;
	selp.b32 	%r773, 0, %r745, %p123;
	add.s32 	%r751, %r746, %r773;
	mov.b32 	%r752, 4;
	// begin inline asm
	shfl.sync.down.b32 %r750, %r751, %r752, %r743, %r764;
	// end inline asm
	add.s32 	%r51, %r616, 4;
	setp.gt.s32 	%p124, %r51, %r743;
	selp.b32 	%r774, 0, %r750, %p124;
	add.s32 	%r756, %r751, %r774;
	mov.b32 	%r757, 8;
	// begin inline asm
	shfl.sync.down.b32 %r755, %r756, %r757, %r743, %r764;
	// end inline asm
	add.s32 	%r52, %r616, 8;
	setp.gt.s32 	%p125, %r52, %r743;
	selp.b32 	%r775, 0, %r755, %p125;
	add.s32 	%r761, %r756, %r775;
	mov.b32 	%r762, 16;
	// begin inline asm
	shfl.sync.down.b32 %r760, %r761, %r762, %r743, %r764;
	// end inline asm
	add.s32 	%r53, %r616, 16;
	setp.gt.s32 	%p126, %r53, %r743;
	selp.b32 	%r776, 0, %r760, %p126;
	add.s32 	%r965, %r761, %r776;
	add.s64 	%rd10, %rd18, 256;
	mov.b32 	%r963, 478;
$L__BB5_18:
	setp.ne.s32 	%p127, %r967, 101;
	mov.b32 	%r777, -1;
	vote.sync.all.pred 	%p128, %p127, %r777;
	not.pred 	%p129, %p128;
	@%p129 bra 	$L__BB5_23;
	shr.u32 	%r963, %r963, 1;
	mul.wide.s32 	%rd52, %r966, 8;
	add.s64 	%rd53, %rd10, %rd52;
	add.s64 	%rd51, %rd53, -256;
	// begin inline asm
	ld.relaxed.gpu.v2.u32 {%r967, %r968}, [%rd51];
	// end inline asm
	mov.u32 	%r969, %r963;
$L__BB5_20:
	setp.eq.s32 	%p133, %r967, 99;
	mov.b32 	%r785, -1;
	vote.sync.any.pred 	%p134, %p133, %r785;
	not.pred 	%p135, %p134;
	@%p135 bra 	$L__BB5_22;
	// begin inline asm
	nanosleep.u32 %r969;
	// end inline asm
	shr.u32 	%r969, %r969, 1;
	// begin inline asm
	ld.relaxed.gpu.v2.u32 {%r967, %r968}, [%rd51];
	// end inline asm
	bra.uni 	$L__BB5_20;
$L__BB5_22:
	setp.eq.s32 	%p136, %r967, 101;
	mov.b32 	%r811, -1;
	vote.sync.ballot.b32 	%r812, %p136, %r811;
	and.b32  	%r813, %r812, %r739;
	or.b32  	%r814, %r813, -2147483648;
	add.s32 	%r815, %r814, -1;
	not.b32 	%r816, %r814;
	and.b32  	%r817, %r816, %r815;
	popc.b32 	%r790, %r817;
	mov.b32 	%r789, 1;
	// begin inline asm
	shfl.sync.down.b32 %r787, %r968, %r789, %r790, %r811;
	// end inline asm
	setp.lt.s32 	%p138, %r616, %r790;
	selp.b32 	%r818, %r787, 0, %p138;
	add.s32 	%r793, %r818, %r968;
	mov.b32 	%r794, 2;
	// begin inline asm
	shfl.sync.down.b32 %r792, %r793, %r794, %r790, %r811;
	// end inline asm
	setp.gt.s32 	%p139, %r50, %r790;
	selp.b32 	%r819, 0, %r792, %p139;
	add.s32 	%r798, %r793, %r819;
	mov.b32 	%r799, 4;
	// begin inline asm
	shfl.sync.down.b32 %r797, %r798, %r799, %r790, %r811;
	// end inline asm
	setp.gt.s32 	%p140, %r51, %r790;
	selp.b32 	%r820, 0, %r797, %p140;
	add.s32 	%r803, %r798, %r820;
	mov.b32 	%r804, 8;
	// begin inline asm
	shfl.sync.down.b32 %r802, %r803, %r804, %r790, %r811;
	// end inline asm
	setp.gt.s32 	%p141, %r52, %r790;
	selp.b32 	%r821, 0, %r802, %p141;
	add.s32 	%r808, %r803, %r821;
	mov.b32 	%r809, 16;
	// begin inline asm
	shfl.sync.down.b32 %r807, %r808, %r809, %r790, %r811;
	// end inline asm
	setp.gt.s32 	%p142, %r53, %r790;
	selp.b32 	%r822, 0, %r807, %p142;
	add.s32 	%r823, %r822, %r965;
	add.s32 	%r965, %r823, %r808;
	add.s32 	%r966, %r966, -32;
	bra.uni 	$L__BB5_18;
$L__BB5_23:
	@%p116 bra 	$L__BB5_25;
	add.s32 	%r780, %r965, %r35;
	add.s64 	%rd50, %rd8, 256;
	mov.b32 	%r779, 101;
	// begin inline asm
	st.relaxed.gpu.v2.u32 [%rd50], {%r779, %r780};
	// end inline asm
	st.shared.u32 	[_ZZN3cub18CUB_300001_SM_10006detail4scan16DeviceScanKernelINS2_10policy_hubIiiimN4cuda3std3__44plusIvEEE10Policy1000EN6thrust24THRUST_300001_SM_1000_NS10device_ptrIiEESF_NS0_13ScanTileStateIiLb1EEES9_NS1_10InputValueIiPiEEmiLb0EiEEvT0_T1_T2_iT3_T4_T5_E12temp_storage+4], %r965;
	st.shared.u32 	[_ZZN3cub18CUB_300001_SM_10006detail4scan16DeviceScanKernelINS2_10policy_hubIiiimN4cuda3std3__44plusIvEEE10Policy1000EN6thrust24THRUST_300001_SM_1000_NS10device_ptrIiEESF_NS0_13ScanTileStateIiLb1EEES9_NS1_10InputValueIiPiEEmiLb0EiEEvT0_T1_T2_iT3_T4_T5_E12temp_storage+8], %r780;
$L__BB5_25:
	setp.ne.s32 	%p131, %r616, 0;
	mov.u32 	%r970, %r37;
	@%p131 bra 	$L__BB5_27;
	st.shared.u32 	[_ZZN3cub18CUB_300001_SM_10006detail4scan16DeviceScanKernelINS2_10policy_hubIiiimN4cuda3std3__44plusIvEEE10Policy1000EN6thrust24THRUST_300001_SM_1000_NS10device_ptrIiEESF_NS0_13ScanTileStateIiLb1EEES9_NS1_10InputValueIiPiEEmiLb0EiEEvT0_T1_T2_iT3_T4_T5_E12temp_storage+84], %r965;
	mov.u32 	%r970, %r965;
$L__BB5_27:
	bar.sync 	0;
	setp.eq.s32 	%p132, %r5, 0;
	ld.shared.u32 	%r781, [_ZZN3cub18CUB_300001_SM_10006detail4scan16DeviceScanKernelINS2_10policy_hubIiiimN4cuda3std3__44plusIvEEE10Policy1000EN6thrust24THRUST_300001_SM_1000_NS10device_ptrIiEESF_NS0_13ScanTileStateIiLb1EEES9_NS1_10InputValueIiPiEEmiLb0EiEEvT0_T1_T2_iT3_T4_T5_E12temp_storage+84];
	selp.b32 	%r782, 0, %r781, %p132;
	add.s32 	%r971, %r782, %r970;
$L__BB5_28:
	add.s32 	%r922, %r971, %r10;
	add.s32 	%r923, %r11, %r922;
	add.s32 	%r924, %r12, %r923;
	add.s32 	%r925, %r13, %r924;
	add.s32 	%r926, %r14, %r925;
	add.s32 	%r927, %r15, %r926;
	add.s32 	%r928, %r16, %r927;
	add.s32 	%r929, %r17, %r928;
	add.s32 	%r930, %r18, %r929;
	add.s32 	%r931, %r19, %r930;
	add.s32 	%r932, %r20, %r931;
	add.s32 	%r933, %r21, %r932;
	add.s32 	%r934, %r22, %r933;
	add.s32 	%r935, %r23, %r934;
	add.s32 	%r936, %r24, %r935;
	add.s32 	%r937, %r25, %r936;
	add.s32 	%r938, %r26, %r937;
	add.s32 	%r939, %r27, %r938;
	bar.sync 	0;
	st.shared.u32 	[%r9], %r971;
	st.shared.u32 	[%r9+4], %r922;
	st.shared.u32 	[%r9+8], %r923;
	st.shared.u32 	[%r9+12], %r924;
	st.shared.u32 	[%r9+16], %r925;
	st.shared.u32 	[%r9+20], %r926;
	st.shared.u32 	[%r9+24], %r927;
	st.shared.u32 	[%r9+28], %r928;
	st.shared.u32 	[%r9+32], %r929;
	st.shared.u32 	[%r9+36], %r930;
	st.shared.u32 	[%r9+40], %r931;
	st.shared.u32 	[%r9+44], %r932;
	st.shared.u32 	[%r9+48], %r933;
	st.shared.u32 	[%r9+52], %r934;
	st.shared.u32 	[%r9+56], %r935;
	st.shared.u32 	[%r9+60], %r936;
	st.shared.u32 	[%r9+64], %r937;
	st.shared.u32 	[%r9+68], %r938;
	st.shared.u32 	[%r9+72], %r939;
	bar.warp.sync 	-1;
	ld.shared.u32 	%r940, [%r8];
	ld.shared.u32 	%r941, [%r8+128];
	ld.shared.u32 	%r942, [%r8+256];
	ld.shared.u32 	%r943, [%r8+384];
	ld.shared.u32 	%r944, [%r8+512];
	ld.shared.u32 	%r945, [%r8+640];
	ld.shared.u32 	%r946, [%r8+768];
	ld.shared.u32 	%r947, [%r8+896];
	ld.shared.u32 	%r948, [%r8+1024];
	ld.shared.u32 	%r949, [%r8+1152];
	ld.shared.u32 	%r950, [%r8+1280];
	ld.shared.u32 	%r951, [%r8+1408];
	ld.shared.u32 	%r952, [%r8+1536];
	ld.shared.u32 	%r953, [%r8+1664];
	ld.shared.u32 	%r954, [%r8+1792];
	ld.shared.u32 	%r955, [%r8+1920];
	ld.shared.u32 	%r956, [%r8+2048];
	ld.shared.u32 	%r957, [%r8+2176];
	ld.shared.u32 	%r958, [%r8+2304];
	add.s64 	%rd58, %rd4, %rd43;
	st.global.u32 	[%rd58], %r940;
	st.global.u32 	[%rd58+128], %r941;
	st.global.u32 	[%rd58+256], %r942;
	st.global.u32 	[%rd58+384], %r943;
	st.global.u32 	[%rd58+512], %r944;
	st.global.u32 	[%rd58+640], %r945;
	st.global.u32 	[%rd58+768], %r946;
	st.global.u32 	[%rd58+896], %r947;
	st.global.u32 	[%rd58+1024], %r948;
	st.global.u32 	[%rd58+1152], %r949;
	st.global.u32 	[%rd58+1280], %r950;
	st.global.u32 	[%rd58+1408], %r951;
	st.global.u32 	[%rd58+1536], %r952;
	st.global.u32 	[%rd58+1664], %r953;
	st.global.u32 	[%rd58+1792], %r954;
	st.global.u32 	[%rd58+1920], %r955;
	st.global.u32 	[%rd58+2048], %r956;
	st.global.u32 	[%rd58+2176], %r957;
	st.global.u32 	[%rd58+2304], %r958;
	bra.uni 	$L__BB5_131;
$L__BB5_29:
	setp.eq.s64 	%p3, %rd6, 0;
	@%p3 bra 	$L__BB5_131;
	cvt.u32.u64 	%r75, %rd6;
	shl.b64 	%rd21, %rd5, 2;
	add.s64 	%rd22, %rd3, %rd21;
	mov.u32 	%r76, %tid.x;
	ld.global.u32 	%r990, [%rd22];
	and.b32  	%r209, %r76, 31;
	and.b32  	%r210, %r76, 992;
	mul.lo.s32 	%r211, %r210, 19;
	or.b32  	%r78, %r211, %r209;
	setp.ge.u32 	%p4, %r78, %r75;
	shl.b32 	%r212, %r78, 2;
	cvt.u64.u32 	%rd23, %r212;
	add.s64 	%rd12, %rd22, %rd23;
	mov.u32 	%r972, %r990;
	@%p4 bra 	$L__BB5_32;
	ld.global.u32 	%r972, [%rd12];
$L__BB5_32:
	add.s32 	%r213, %r78, 32;
	setp.ge.u32 	%p5, %r213, %r75;
	mov.u32 	%r973, %r990;
	@%p5 bra 	$L__BB5_34;
	ld.global.u32 	%r973, [%rd12+128];
$L__BB5_34:
	add.s32 	%r214, %r78, 64;
	setp.ge.u32 	%p6, %r214, %r75;
	mov.u32 	%r974, %r990;
	@%p6 bra 	$L__BB5_36;
	ld.global.u32 	%r974, [%rd12+256];
$L__BB5_36:
	add.s32 	%r215, %r78, 96;
	setp.ge.u32 	%p7, %r215, %r75;
	mov.u32 	%r975, %r990;
	@%p7 bra 	$L__BB5_38;
	ld.global.u32 	%r975, [%rd12+384];
$L__BB5_38:
	add.s32 	%r216, %r78, 128;
	setp.ge.u32 	%p8, %r216, %r75;
	mov.u32 	%r976, %r990;
	@%p8 bra 	$L__BB5_40;
	ld.global.u32 	%r976, [%rd12+512];
$L__BB5_40:
	add.s32 	%r217, %r78, 160;
	setp.ge.u32 	%p9, %r217, %r75;
	mov.u32 	%r977, %r990;
	@%p9 bra 	$L__BB5_42;
	ld.global.u32 	%r977, [%rd12+640];
$L__BB5_42:
	add.s32 	%r218, %r78, 192;
	setp.ge.u32 	%p10, %r218, %r75;
	mov.u32 	%r978, %r990;
	@%p10 bra 	$L__BB5_44;
	ld.global.u32 	%r978, [%rd12+768];
$L__BB5_44:
	add.s32 	%r219, %r78, 224;
	setp.ge.u32 	%p11, %r219, %r75;
	mov.u32 	%r979, %r990;
	@%p11 bra 	$L__BB5_46;
	ld.global.u32 	%r979, [%rd12+896];
$L__BB5_46:
	add.s32 	%r95, %r78, 256;
	setp.ge.u32 	%p12, %r95, %r75;
	mov.u32 	%r980, %r990;
	@%p12 bra 	$L__BB5_48;
	ld.global.u32 	%r980, [%rd12+1024];
$L__BB5_48:
	add.s32 	%r98, %r78, 288;
	setp.ge.u32 	%p13, %r98, %r75;
	mov.u32 	%r981, %r990;
	@%p13 bra 	$L__BB5_50;
	ld.global.u32 	%r981, [%rd12+1152];
$L__BB5_50:
	add.s32 	%r220, %r78, 320;
	setp.ge.u32 	%p14, %r220, %r75;
	mov.u32 	%r982, %r990;
	@%p14 bra 	$L__BB5_52;
	ld.global.u32 	%r982, [%rd12+1280];
$L__BB5_52:
	add.s32 	%r221, %r78, 352;
	setp.ge.u32 	%p15, %r221, %r75;
	mov.u32 	%r983, %r990;
	@%p15 bra 	$L__BB5_54;
	ld.global.u32 	%r983, [%rd12+1408];
$L__BB5_54:
	add.s32 	%r222, %r78, 384;
	setp.ge.u32 	%p16, %r222, %r75;
	mov.u32 	%r984, %r990;
	@%p16 bra 	$L__BB5_56;
	ld.global.u32 	%r984, [%rd12+1536];
$L__BB5_56:
	add.s32 	%r223, %r78, 416;
	setp.ge.u32 	%p17, %r223, %r75;
	mov.u32 	%r985, %r990;
	@%p17 bra 	$L__BB5_58;
	ld.global.u32 	%r985, [%rd12+1664];
$L__BB5_58:
	add.s32 	%r224, %r78, 448;
	setp.ge.u32 	%p18, %r224, %r75;
	mov.u32 	%r986, %r990;
	@%p18 bra 	$L__BB5_60;
	ld.global.u32 	%r986, [%rd12+1792];
$L__BB5_60:
	add.s32 	%r225, %r78, 480;
	setp.ge.u32 	%p19, %r225, %r75;
	mov.u32 	%r987, %r990;
	@%p19 bra 	$L__BB5_62;
	ld.global.u32 	%r987, [%rd12+1920];
$L__BB5_62:
	add.s32 	%r226, %r78, 512;
	setp.ge.u32 	%p20, %r226, %r75;
	mov.u32 	%r988, %r990;
	@%p20 bra 	$L__BB5_64;
	ld.global.u32 	%r988, [%rd12+2048];
$L__BB5_64:
	add.s32 	%r115, %r78, 544;
	setp.ge.u32 	%p21, %r115, %r75;
	mov.u32 	%r989, %r990;
	@%p21 bra 	$L__BB5_66;
	ld.global.u32 	%r989, [%rd12+2176];
$L__BB5_66:
	add.s32 	%r118, %r78, 576;
	setp.ge.u32 	%p22, %r118, %r75;
	@%p22 bra 	$L__BB5_68;
	ld.global.u32 	%r990, [%rd12+2304];
$L__BB5_68:
	// begin inline asm
	mov.u32 %r227, %laneid;
	// end inline asm
	shr.u32 	%r122, %r76, 5;
	mad.lo.s32 	%r228, %r122, 608, %r227;
	shl.b32 	%r229, %r228, 2;
	mov.u32 	%r230, _ZZN3cub18CUB_300001_SM_10006detail4scan16DeviceScanKernelINS2_10policy_hubIiiimN4cuda3std3__44plusIvEEE10Policy1000EN6thrust24THRUST_300001_SM_1000_NS10device_ptrIiEESF_NS0_13ScanTileStateIiLb1EEES9_NS1_10InputValueIiPiEEmiLb0EiEEvT0_T1_T2_iT3_T4_T5_E12temp_storage;
	add.s32 	%r123, %r230, %r229;
	st.shared.u32 	[%r123], %r972;
	st.shared.u32 	[%r123+128], %r973;
	st.shared.u32 	[%r123+256], %r974;
	st.shared.u32 	[%r123+384], %r975;
	st.shared.u32 	[%r123+512], %r976;
	st.shared.u32 	[%r123+640], %r977;
	st.shared.u32 	[%r123+768], %r978;
	st.shared.u32 	[%r123+896], %r979;
	st.shared.u32 	[%r123+1024], %r980;
	st.shared.u32 	[%r123+1152], %r981;
	st.shared.u32 	[%r123+1280], %r982;
	st.shared.u32 	[%r123+1408], %r983;
	st.shared.u32 	[%r123+1536], %r984;
	st.shared.u32 	[%r123+1664], %r985;
	st.shared.u32 	[%r123+1792], %r986;
	st.shared.u32 	[%r123+1920], %r987;
	st.shared.u32 	[%r123+2048], %r988;
	st.shared.u32 	[%r123+2176], %r989;
	st.shared.u32 	[%r123+2304], %r990;
	bar.warp.sync 	-1;
	mad.lo.s32 	%r124, %r227, 72, %r123;
	ld.shared.u32 	%r125, [%r124];
	ld.shared.u32 	%r126, [%r124+4];
	ld.shared.u32 	%r127, [%r124+8];
	ld.shared.u32 	%r128, [%r124+12];
	ld.shared.u32 	%r129, [%r124+16];
	ld.shared.u32 	%r130, [%r124+20];
	ld.shared.u32 	%r131, [%r124+24];
	ld.shared.u32 	%r132, [%r124+28];
	ld.shared.u32 	%r133, [%r124+32];
	ld.shared.u32 	%r134, [%r124+36];
	ld.shared.u32 	%r135, [%r124+40];
	ld.shared.u32 	%r136, [%r124+44];
	ld.shared.u32 	%r137, [%r124+48];
	ld.shared.u32 	%r138, [%r124+52];
	ld.shared.u32 	%r139, [%r124+56];
	ld.shared.u32 	%r140, [%r124+60];
	ld.shared.u32 	%r141, [%r124+64];
	ld.shared.u32 	%r142, [%r124+68];
	ld.shared.u32 	%r143, [%r124+72];
	bar.sync 	0;
	setp.ne.s32 	%p23, %r4, 0;
	@%p23 bra 	$L__BB5_72;
	add.s32 	%r456, %r126, %r125;
	add.s32 	%r457, %r127, %r456;
	add.s32 	%r458, %r128, %r457;
	add.s32 	%r459, %r129, %r458;
	add.s32 	%r460, %r130, %r459;
	add.s32 	%r461, %r131, %r460;
	add.s32 	%r462, %r132, %r461;
	add.s32 	%r463, %r133, %r462;
	add.s32 	%r464, %r134, %r463;
	add.s32 	%r465, %r135, %r464;
	add.s32 	%r466, %r136, %r465;
	add.s32 	%r467, %r137, %r466;
	add.s32 	%r468, %r138, %r467;
	add.s32 	%r469, %r139, %r468;
	add.s32 	%r470, %r140, %r469;
	add.s32 	%r471, %r141, %r470;
	add.s32 	%r472, %r142, %r471;
	add.s32 	%r430, %r143, %r472;
	mov.b32 	%r428, 1;
	mov.b32 	%r453, 0;
	mov.b32 	%r455, -1;
	// begin inline asm
	{  .reg .s32 r0;  .reg .pred p;  shfl.sync.up.b32 r0|p, %r430, %r428, %r453, %r455;  @p add.s32 r0, r0, %r430;  mov.s32 %r426, r0;}
	// end inline asm
	mov.b32 	%r434, 2;
	// begin inline asm
	{  .reg .s32 r0;  .reg .pred p;  shfl.sync.up.b32 r0|p, %r426, %r434, %r453, %r455;  @p add.s32 r0, r0, %r426;  mov.s32 %r432, r0;}
	// end inline asm
	mov.b32 	%r440, 4;
	// begin inline asm
	{  .reg .s32 r0;  .reg .pred p;  shfl.sync.up.b32 r0|p, %r432, %r440, %r453, %r455;  @p add.s32 r0, r0, %r432;  mov.s32 %r438, r0;}
	// end inline asm
	mov.b32 	%r446, 8;
	// begin inline asm
	{  .reg .s32 r0;  .reg .pred p;  shfl.sync.up.b32 r0|p, %r438, %r446, %r453, %r455;  @p add.s32 r0, r0, %r438;  mov.s32 %r444, r0;}
	// end inline asm
	mov.b32 	%r452, 16;
	// begin inline asm
	{  .reg .s32 r0;  .reg .pred p;  shfl.sync.up.b32 r0|p, %r444, %r452, %r453, %r455;  @p add.s32 r0, r0, %r444;  mov.s32 %r450, r0;}
	// end inline asm
	setp.ne.s32 	%p66, %r227, 31;
	@%p66 bra 	$L__BB5_71;
	shl.b32 	%r473, %r122, 2;
	mov.u32 	%r474, _ZZN3cub18CUB_300001_SM_10006detail4scan16DeviceScanKernelINS2_10policy_hubIiiimN4cuda3std3__44plusIvEEE10Policy1000EN6thrust24THRUST_300001_SM_1000_NS10device_ptrIiEESF_NS0_13ScanTileStateIiLb1EEES9_NS1_10InputValueIiPiEEmiLb0EiEEvT0_T1_T2_iT3_T4_T5_E12temp_storage;
	add.s32 	%r475, %r474, %r473;
	st.shared.u32 	[%r475+16], %r450;
$L__BB5_71:
	bar.sync 	0;
	ld.shared.v4.u32 	{%r476, %r477, %r478, %r479}, [_ZZN3cub18CUB_300001_SM_10006detail4scan16DeviceScanKernelINS2_10policy_hubIiiimN4cuda3std3__44plusIvEEE10Policy1000EN6thrust24THRUST_300001_SM_1000_NS10device_ptrIiEESF_NS0_13ScanTileStateIiLb1EEES9_NS1_10InputValueIiPiEEmiLb0EiEEvT0_T1_T2_iT3_T4_T5_E12temp_storage+16];
	add.s32 	%r480, %r477, %r476;
	setp.eq.s32 	%p67, %r122, 2;
	selp.b32 	%r481, %r480, %r476, %p67;
	add.s32 	%r482, %r480, %r478;
	setp.eq.s32 	%p68, %r122, 3;
	selp.b32 	%r483, %r482, %r481, %p68;
	add.s32 	%r484, %r482, %r479;
	setp.eq.s32 	%p69, %r122, 4;
	selp.b32 	%r485, %r484, %r483, %p69;
	ld.shared.v4.u32 	{%r486, %r487, %r488, %r489}, [_ZZN3cub18CUB_300001_SM_10006detail4scan16DeviceScanKernelINS2_10policy_hubIiiimN4cuda3std3__44plusIvEEE10Policy1000EN6thrust24THRUST_300001_SM_1000_NS10device_ptrIiEESF_NS0_13ScanTileStateIiLb1EEES9_NS1_10InputValueIiPiEEmiLb0EiEEvT0_T1_T2_iT3_T4_T5_E12temp_storage+32];
	add.s32 	%r490, %r484, %r486;
	setp.eq.s32 	%p70, %r122, 5;
	selp.b32 	%r491, %r490, %r485, %p70;
	add.s32 	%r492, %r490, %r487;
	setp.eq.s32 	%p71, %r122, 6;
	selp.b32 	%r493, %r492, %r491, %p71;
	add.s32 	%r494, %r492, %r488;
	setp.eq.s32 	%p72, %r122, 7;
	selp.b32 	%r495, %r494, %r493, %p72;
	add.s32 	%r496, %r494, %r489;
	setp.eq.s32 	%p73, %r122, 8;
	selp.b32 	%r497, %r496, %r495, %p73;
	ld.shared.v4.u32 	{%r498, %r499, %r500, %r501}, [_ZZN3cub18CUB_300001_SM_10006detail4scan16DeviceScanKernelINS2_10policy_hubIiiimN4cuda3std3__44plusIvEEE10Policy1000EN6thrust24THRUST_300001_SM_1000_NS10device_ptrIiEESF_NS0_13ScanTileStateIiLb1EEES9_NS1_10InputValueIiPiEEmiLb0EiEEvT0_T1_T2_iT3_T4_T5_E12temp_storage+48];
	add.s32 	%r502, %r496, %r498;
	setp.eq.s32 	%p74, %r122, 9;
	selp.b32 	%r503, %r502, %r497, %p74;
	add.s32 	%r504, %r502, %r499;
	setp.eq.s32 	%p75, %r122, 10;
	selp.b32 	%r505, %r504, %r503, %p75;
	add.s32 	%r506, %r504, %r500;
	setp.eq.s32 	%p76, %r122, 11;
	selp.b32 	%r507, %r506, %r505, %p76;
	add.s32 	%r508, %r506, %r501;
	setp.eq.s32 	%p77, %r122, 12;
	selp.b32 	%r509, %r508, %r507, %p77;
	setp.lt.u32 	%p78, %r76, 32;
	selp.b32 	%r510, 0, %r509, %p78;
	setp.eq.s32 	%p79, %r227, 0;
	sub.s32 	%r511, %r450, %r430;
	selp.b32 	%r512, 0, %r511, %p79;
	add.s32 	%r513, %r512, %r959;
	add.s32 	%r1002, %r513, %r510;
	bra.uni 	$L__BB5_91;
$L__BB5_72:
	add.s32 	%r261, %r126, %r125;
	add.s32 	%r262, %r127, %r261;
	add.s32 	%r263, %r128, %r262;
	add.s32 	%r264, %r129, %r263;
	add.s32 	%r265, %r130, %r264;
	add.s32 	%r266, %r131, %r265;
	add.s32 	%r267, %r132, %r266;
	add.s32 	%r268, %r133, %r267;
	add.s32 	%r269, %r134, %r268;
	add.s32 	%r270, %r135, %r269;
	add.s32 	%r271, %r136, %r270;
	add.s32 	%r272, %r137, %r271;
	add.s32 	%r273, %r138, %r272;
	add.s32 	%r274, %r139, %r273;
	add.s32 	%r275, %r140, %r274;
	add.s32 	%r276, %r141, %r275;
	add.s32 	%r277, %r142, %r276;
	add.s32 	%r235, %r143, %r277;
	mov.b32 	%r233, 1;
	mov.b32 	%r258, 0;
	mov.b32 	%r260, -1;
	// begin inline asm
	{  .reg .s32 r0;  .reg .pred p;  shfl.sync.up.b32 r0|p, %r235, %r233, %r258, %r260;  @p add.s32 r0, r0, %r235;  mov.s32 %r231, r0;}
	// end inline asm
	mov.b32 	%r239, 2;
	// begin inline asm
	{  .reg .s32 r0;  .reg .pred p;  shfl.sync.up.b32 r0|p, %r231, %r239, %r258, %r260;  @p add.s32 r0, r0, %r231;  mov.s32 %r237, r0;}
	// end inline asm
	mov.b32 	%r245, 4;
	// begin inline asm
	{  .reg .s32 r0;  .reg .pred p;  shfl.sync.up.b32 r0|p, %r237, %r245, %r258, %r260;  @p add.s32 r0, r0, %r237;  mov.s32 %r243, r0;}
	// end inline asm
	mov.b32 	%r251, 8;
	// begin inline asm
	{  .reg .s32 r0;  .reg .pred p;  shfl.sync.up.b32 r0|p, %r243, %r251, %r258, %r260;  @p add.s32 r0, r0, %r243;  mov.s32 %r249, r0;}
	// end inline asm
	mov.b32 	%r257, 16;
	// begin inline asm
	{  .reg .s32 r0;  .reg .pred p;  shfl.sync.up.b32 r0|p, %r249, %r257, %r258, %r260;  @p add.s32 r0, r0, %r249;  mov.s32 %r255, r0;}
	// end inline asm
	setp.ne.s32 	%p24, %r227, 31;
	@%p24 bra 	$L__BB5_74;
	shl.b32 	%r278, %r122, 2;
	mov.u32 	%r279, _ZZN3cub18CUB_300001_SM_10006detail4scan16DeviceScanKernelINS2_10policy_hubIiiimN4cuda3std3__44plusIvEEE10Policy1000EN6thrust24THRUST_300001_SM_1000_NS10device_ptrIiEESF_NS0_13ScanTileStateIiLb1EEES9_NS1_10InputValueIiPiEEmiLb0EiEEvT0_T1_T2_iT3_T4_T5_E12temp_storage;
	add.s32 	%r280, %r279, %r278;
	st.shared.u32 	[%r280+16], %r255;
$L__BB5_74:
	sub.s32 	%r281, %r255, %r235;
	bar.sync 	0;
	ld.shared.v4.u32 	{%r282, %r283, %r284, %r285}, [_ZZN3cub18CUB_300001_SM_10006detail4scan16DeviceScanKernelINS2_10policy_hubIiiimN4cuda3std3__44plusIvEEE10Policy1000EN6thrust24THRUST_300001_SM_1000_NS10device_ptrIiEESF_NS0_13ScanTileStateIiLb1EEES9_NS1_10InputValueIiPiEEmiLb0EiEEvT0_T1_T2_iT3_T4_T5_E12temp_storage+16];
	add.s32 	%r286, %r283, %r282;
	setp.eq.s32 	%p25, %r122, 2;
	selp.b32 	%r287, %r286, %r282, %p25;
	add.s32 	%r288, %r286, %r284;
	setp.eq.s32 	%p26, %r122, 3;
	selp.b32 	%r289, %r288, %r287, %p26;
	add.s32 	%r290, %r288, %r285;
	setp.eq.s32 	%p27, %r122, 4;
	selp.b32 	%r291, %r290, %r289, %p27;
	ld.shared.v4.u32 	{%r292, %r293, %r294, %r295}, [_ZZN3cub18CUB_300001_SM_10006detail4scan16DeviceScanKernelINS2_10policy_hubIiiimN4cuda3std3__44plusIvEEE10Policy1000EN6thrust24THRUST_300001_SM_1000_NS10device_ptrIiEESF_NS0_13ScanTileStateIiLb1EEES9_NS1_10InputValueIiPiEEmiLb0EiEEvT0_T1_T2_iT3_T4_T5_E12temp_storage+32];
	add.s32 	%r296, %r290, %r292;
	setp.eq.s32 	%p28, %r122, 5;
	selp.b32 	%r297, %r296, %r291, %p28;
	add.s32 	%r298, %r296, %r293;
	setp.eq.s32 	%p29, %r122, 6;
	selp.b32 	%r299, %r298, %r297, %p29;
	add.s32 	%r300, %r298, %r294;
	setp.eq.s32 	%p30, %r122, 7;
	selp.b32 	%r301, %r300, %r299, %p30;
	add.s32 	%r302, %r300, %r295;
	setp.eq.s32 	%p31, %r122, 8;
	selp.b32 	%r303, %r302, %r301, %p31;
	ld.shared.v4.u32 	{%r304, %r305, %r306, %r307}, [_ZZN3cub18CUB_300001_SM_10006detail4scan16DeviceScanKernelINS2_10policy_hubIiiimN4cuda3std3__44plusIvEEE10Policy1000EN6thrust24THRUST_300001_SM_1000_NS10device_ptrIiEESF_NS0_13ScanTileStateIiLb1EEES9_NS1_10InputValueIiPiEEmiLb0EiEEvT0_T1_T2_iT3_T4_T5_E12temp_storage+48];
	add.s32 	%r308, %r302, %r304;
	setp.eq.s32 	%p32, %r122, 9;
	selp.b32 	%r309, %r308, %r303, %p32;
	add.s32 	%r310, %r308, %r305;
	setp.eq.s32 	%p33, %r122, 10;
	selp.b32 	%r311, %r310, %r309, %p33;
	add.s32 	%r312, %r310, %r306;
	setp.eq.s32 	%p34, %r122, 11;
	selp.b32 	%r313, %r312, %r311, %p34;
	add.s32 	%r314, %r312, %r307;
	setp.eq.s32 	%p35, %r122, 12;
	selp.b32 	%r315, %r314, %r313, %p35;
	ld.shared.u32 	%r316, [_ZZN3cub18CUB_300001_SM_10006detail4scan16DeviceScanKernelINS2_10policy_hubIiiimN4cuda3std3__44plusIvEEE10Policy1000EN6thrust24THRUST_300001_SM_1000_NS10device_ptrIiEESF_NS0_13ScanTileStateIiLb1EEES9_NS1_10InputValueIiPiEEmiLb0EiEEvT0_T1_T2_iT3_T4_T5_E12temp_storage+64];
	add.s32 	%r149, %r314, %r316;
	setp.gt.u32 	%p36, %r76, 31;
	setp.lt.u32 	%p37, %r76, 32;
	setp.eq.s32 	%p38, %r227, 0;
	selp.b32 	%r317, 0, %r281, %p38;
	add.s32 	%r1001, %r315, %r317;
	selp.b32 	%r151, %r281, %r1001, %p37;
	@%p36 bra 	$L__BB5_90;
	setp.ne.s32 	%p39, %r76, 0;
	mul.wide.s32 	%rd24, %r4, 8;
	add.s64 	%rd13, %rd18, %rd24;
	@%p39 bra 	$L__BB5_77;
	st.shared.u32 	[_ZZN3cub18CUB_300001_SM_10006detail4scan16DeviceScanKernelINS2_10policy_hubIiiimN4cuda3std3__44plusIvEEE10Policy1000EN6thrust24THRUST_300001_SM_1000_NS10device_ptrIiEESF_NS0_13ScanTileStateIiLb1EEES9_NS1_10InputValueIiPiEEmiLb0EiEEvT0_T1_T2_iT3_T4_T5_E12temp_storage+12], %r149;
	add.s64 	%rd25, %rd13, 256;
	mov.b32 	%r318, 100;
	// begin inline asm
	st.relaxed.gpu.v2.u32 [%rd25], {%r318, %r149};
	// end inline asm
$L__BB5_77:
	not.b32 	%r324, %r76;
	add.s32 	%r997, %r4, %r324;
	mov.b32 	%r320, 550;
	// begin inline asm
	nanosleep.u32 %r320;
	// end inline asm
	mul.wide.s32 	%rd27, %r997, 8;
	add.s64 	%rd28, %rd18, %rd27;
	add.s64 	%rd26, %rd28, 256;
	// begin inline asm
	ld.relaxed.gpu.v2.u32 {%r998, %r992}, [%rd26];
	// end inline asm
	mov.b32 	%r993, 478;
$L__BB5_78:
	setp.eq.s32 	%p40, %r998, 99;
	mov.b32 	%r325, -1;
	vote.sync.any.pred 	%p41, %p40, %r325;
	not.pred 	%p42, %p41;
	@%p42 bra 	$L__BB5_80;
	// begin inline asm
	nanosleep.u32 %r993;
	// end inline asm
	shr.u32 	%r993, %r993, 1;
	// begin inline asm
	ld.relaxed.gpu.v2.u32 {%r998, %r992}, [%rd26];
	// end inline asm
	bra.uni 	$L__BB5_78;
$L__BB5_80:
	setp.eq.s32 	%p43, %r998, 101;
	mov.b32 	%r352, -1;
	vote.sync.ballot.b32 	%r354, %p43, %r352;
	// begin inline asm
	mov.u32 %r327, %lanemask_ge;
	// end inline asm
	and.b32  	%r355, %r354, %r327;
	or.b32  	%r356, %r355, -2147483648;
	add.s32 	%r357, %r356, -1;
	not.b32 	%r358, %r356;
	and.b32  	%r359, %r358, %r357;
	popc.b32 	%r331, %r359;
	mov.b32 	%r330, 1;
	// begin inline asm
	shfl.sync.down.b32 %r328, %r992, %r330, %r331, %r352;
	// end inline asm
	setp.lt.s32 	%p45, %r227, %r331;
	selp.b32 	%r360, %r328, 0, %p45;
	add.s32 	%r334, %r360, %r992;
	mov.b32 	%r335, 2;
	// begin inline asm
	shfl.sync.down.b32 %r333, %r334, %r335, %r331, %r352;
	// end inline asm
	add.s32 	%r361, %r227, 2;
	setp.gt.s32 	%p46, %r361, %r331;
	selp.b32 	%r362, 0, %r333, %p46;
	add.s32 	%r339, %r334, %r362;
	mov.b32 	%r340, 4;
	// begin inline asm
	shfl.sync.down.b32 %r338, %r339, %r340, %r331, %r352;
	// end inline asm
	add.s32 	%r363, %r227, 4;
	setp.gt.s32 	%p47, %r363, %r331;
	selp.b32 	%r364, 0, %r338, %p47;
	add.s32 	%r344, %r339, %r364;
	mov.b32 	%r345, 8;
	// begin inline asm
	shfl.sync.down.b32 %r343, %r344, %r345, %r331, %r352;
	// end inline asm
	add.s32 	%r365, %r227, 8;
	setp.gt.s32 	%p48, %r365, %r331;
	selp.b32 	%r366, 0, %r343, %p48;
	add.s32 	%r349, %r344, %r366;
	mov.b32 	%r350, 16;
	// begin inline asm
	shfl.sync.down.b32 %r348, %r349, %r350, %r331, %r352;
	// end inline asm
	add.s32 	%r367, %r227, 16;
	setp.gt.s32 	%p49, %r367, %r331;
	selp.b32 	%r368, 0, %r348, %p49;
	add.s32 	%r994, %r349, %r368;
	add.s64 	%rd14, %rd18, 256;
	mov.b32 	%r995, 478;
$L__BB5_81:
	setp.ne.s32 	%p50, %r998, 101;
	mov.b32 	%r369, -1;
	vote.sync.all.pred 	%p51, %p50, %r369;
	not.pred 	%p52, %p51;
	@%p52 bra 	$L__BB5_86;
	shr.u32 	%r995, %r995, 1;
	mul.wide.s32 	%rd31, %r997, 8;
	add.s64 	%rd32, %rd14, %rd31;
	add.s64 	%rd30, %rd32, -256;
	// begin inline asm
	ld.relaxed.gpu.v2.u32 {%r998, %r999}, [%rd30];
	// end inline asm
	mov.u32 	%r1000, %r995;
$L__BB5_83:
	setp.eq.s32 	%p56, %r998, 99;
	mov.b32 	%r377, -1;
	vote.sync.any.pred 	%p57, %p56, %r377;
	not.pred 	%p58, %p57;
	@%p58 bra 	$L__BB5_85;
	// begin inline asm
	nanosleep.u32 %r1000;
	// end inline asm
	shr.u32 	%r1000, %r1000, 1;
	// begin inline asm
	ld.relaxed.gpu.v2.u32 {%r998, %r999}, [%rd30];
	// end inline asm
	bra.uni 	$L__BB5_83;
$L__BB5_85:
	setp.eq.s32 	%p59, %r998, 101;
	mov.b32 	%r403, -1;
	vote.sync.ballot.b32 	%r404, %p59, %r403;
	and.b32  	%r405, %r404, %r327;
	or.b32  	%r406, %r405, -2147483648;
	add.s32 	%r407, %r406, -1;
	not.b32 	%r408, %r406;
	and.b32  	%r409, %r408, %r407;
	popc.b32 	%r382, %r409;
	mov.b32 	%r381, 1;
	// begin inline asm
	shfl.sync.down.b32 %r379, %r999, %r381, %r382, %r403;
	// end inline asm
	setp.lt.s32 	%p61, %r227, %r382;
	selp.b32 	%r410, %r379, 0, %p61;
	add.s32 	%r385, %r410, %r999;
	mov.b32 	%r386, 2;
	// begin inline asm
	shfl.sync.down.b32 %r384, %r385, %r386, %r382, %r403;
	// end inline asm
	add.s32 	%r411, %r227, 2;
	setp.gt.s32 	%p62, %r411, %r382;
	selp.b32 	%r412, 0, %r384, %p62;
	add.s32 	%r390, %r385, %r412;
	mov.b32 	%r391, 4;
	// begin inline asm
	shfl.sync.down.b32 %r389, %r390, %r391, %r382, %r403;
	// end inline asm
	add.s32 	%r413, %r227, 4;
	setp.gt.s32 	%p63, %r413, %r382;
	selp.b32 	%r414, 0, %r389, %p63;
	add.s32 	%r395, %r390, %r414;
	mov.b32 	%r396, 8;
	// begin inline asm
	shfl.sync.down.b32 %r394, %r395, %r396, %r382, %r403;
	// end inline asm
	add.s32 	%r415, %r227, 8;
	setp.gt.s32 	%p64, %r415, %r382;
	selp.b32 	%r416, 0, %r394, %p64;
	add.s32 	%r400, %r395, %r416;
	mov.b32 	%r401, 16;
	// begin inline asm
	shfl.sync.down.b32 %r399, %r400, %r401, %r382, %r403;
	// end inline asm
	add.s32 	%r417, %r227, 16;
	setp.gt.s32 	%p65, %r417, %r382;
	selp.b32 	%r418, 0, %r399, %p65;
	add.s32 	%r419, %r418, %r994;
	add.s32 	%r994, %r419, %r400;
	add.s32 	%r997, %r997, -32;
	bra.uni 	$L__BB5_81;
$L__BB5_86:
	@%p39 bra 	$L__BB5_88;
	add.s32 	%r372, %r994, %r149;
	add.s64 	%rd29, %rd13, 256;
	mov.b32 	%r371, 101;
	// begin inline asm
	st.relaxed.gpu.v2.u32 [%rd29], {%r371, %r372};
	// end inline asm
	st.shared.u32 	[_ZZN3cub18CUB_300001_SM_10006detail4scan16DeviceScanKernelINS2_10policy_hubIiiimN4cuda3std3__44plusIvEEE10Policy1000EN6thrust24THRUST_300001_SM_1000_NS10device_ptrIiEESF_NS0_13ScanTileStateIiLb1EEES9_NS1_10InputValueIiPiEEmiLb0EiEEvT0_T1_T2_iT3_T4_T5_E12temp_storage+4], %r994;
	st.shared.u32 	[_ZZN3cub18CUB_300001_SM_10006detail4scan16DeviceScanKernelINS2_10policy_hubIiiimN4cuda3std3__44plusIvEEE10Policy1000EN6thrust24THRUST_300001_SM_1000_NS10device_ptrIiEESF_NS0_13ScanTileStateIiLb1EEES9_NS1_10InputValueIiPiEEmiLb0EiEEvT0_T1_T2_iT3_T4_T5_E12temp_storage+8], %r372;
$L__BB5_88:
	setp.ne.s32 	%p54, %r227, 0;
	mov.u32 	%r1001, %r151;
	@%p54 bra 	$L__BB5_90;
	st.shared.u32 	[_ZZN3cub18CUB_300001_SM_10006detail4scan16DeviceScanKernelINS2_10policy_hubIiiimN4cuda3std3__44plusIvEEE10Policy1000EN6thrust24THRUST_300001_SM_1000_NS10device_ptrIiEESF_NS0_13ScanTileStateIiLb1EEES9_NS1_10InputValueIiPiEEmiLb0EiEEvT0_T1_T2_iT3_T4_T5_E12temp_storage+84], %r994;
	mov.u32 	%r1001, %r994;
$L__BB5_90:
	bar.sync 	0;
	setp.eq.s32 	%p55, %r76, 0;
	ld.shared.u32 	%r373, [_ZZN3cub18CUB_300001_SM_10006detail4scan16DeviceScanKernelINS2_10policy_hubIiiimN4cuda3std3__44plusIvEEE10Policy1000EN6thrust24THRUST_300001_SM_1000_NS10device_ptrIiEESF_NS0_13ScanTileStateIiLb1EEES9_NS1_10InputValueIiPiEEmiLb0EiEEvT0_T1_T2_iT3_T4_T5_E12temp_storage+84];
	selp.b32 	%r374, 0, %r373, %p55;
	add.s32 	%r1002, %r374, %r1001;
$L__BB5_91:
	add.s32 	%r514, %r1002, %r125;
	add.s32 	%r515, %r126, %r514;
	add.s32 	%r516, %r127, %r515;
	add.s32 	%r517, %r128, %r516;
	add.s32 	%r518, %r129, %r517;
	add.s32 	%r519, %r130, %r518;
	add.s32 	%r520, %r131, %r519;
	add.s32 	%r521, %r132, %r520;
	add.s32 	%r522, %r133, %r521;
	add.s32 	%r523, %r134, %r522;
	add.s32 	%r524, %r135, %r523;
	add.s32 	%r525, %r136, %r524;
	add.s32 	%r526, %r137, %r525;
	add.s32 	%r527, %r138, %r526;
	add.s32 	%r528, %r139, %r527;
	add.s32 	%r529, %r140, %r528;
	add.s32 	%r530, %r141, %r529;
	add.s32 	%r531, %r142, %r530;
	bar.sync 	0;
	st.shared.u32 	[%r124], %r1002;
	st.shared.u32 	[%r124+4], %r514;
	st.shared.u32 	[%r124+8], %r515;
	st.shared.u32 	[%r124+12], %r516;
	st.shared.u32 	[%r124+16], %r517;
	st.shared.u32 	[%r124+20], %r518;
	st.shared.u32 	[%r124+24], %r519;
	st.shared.u32 	[%r124+28], %r520;
	st.shared.u32 	[%r124+32], %r521;
	st.shared.u32 	[%r124+36], %r522;
	st.shared.u32 	[%r124+40], %r523;
	st.shared.u32 	[%r124+44], %r524;
	st.shared.u32 	[%r124+48], %r525;
	st.shared.u32 	[%r124+52], %r526;
	st.shared.u32 	[%r124+56], %r527;
	st.shared.u32 	[%r124+60], %r528;
	st.shared.u32 	[%r124+64], %r529;
	st.shared.u32 	[%r124+68], %r530;
	st.shared.u32 	[%r124+72], %r531;
	bar.warp.sync 	-1;
	ld.shared.u32 	%r185, [%r123];
	ld.shared.u32 	%r186, [%r123+128];
	ld.shared.u32 	%r187, [%r123+256];
	ld.shared.u32 	%r188, [%r123+384];
	ld.shared.u32 	%r189, [%r123+512];
	ld.shared.u32 	%r190, [%r123+640];
	ld.shared.u32 	%r191, [%r123+768];
	ld.shared.u32 	%r192, [%r123+896];
	ld.shared.u32 	%r193, [%r123+1024];
	ld.shared.u32 	%r194, [%r123+1152];
	ld.shared.u32 	%r195, [%r123+1280];
	ld.shared.u32 	%r196, [%r123+1408];
	ld.shared.u32 	%r197, [%r123+1536];
	ld.shared.u32 	%r198, [%r123+1664];
	ld.shared.u32 	%r199, [%r123+1792];
	ld.shared.u32 	%r200, [%r123+1920];
	ld.shared.u32 	%r201, [%r123+2048];
	ld.shared.u32 	%r202, [%r123+2176];
	ld.shared.u32 	%r203, [%r123+2304];
	setp.ne.s32 	%p80, %r76, 0;
	@%p80 bra 	$L__BB5_93;
	st.volatile.shared.u32 	[_ZZN3cub18CUB_300001_SM_10006detail4scan16DeviceScanKernelINS2_10policy_hubIiiimN4cuda3std3__44plusIvEEE10Policy1000EN6thrust24THRUST_300001_SM_1000_NS10device_ptrIiEESF_NS0_13ScanTileStateIiLb1EEES9_NS1_10InputValueIiPiEEmiLb0EiEEvT0_T1_T2_iT3_T4_T5_E12temp_storage+31616], %r75;
$L__BB5_93:
	bar.sync 	0;
	ld.volatile.shared.u32 	%r204, [_ZZN3cub18CUB_300001_SM_10006detail4scan16DeviceScanKernelINS2_10policy_hubIiiimN4cuda3std3__44plusIvEEE10Policy1000EN6thrust24THRUST_300001_SM_1000_NS10device_ptrIiEESF_NS0_13ScanTileStateIiLb1EEES9_NS1_10InputValueIiPiEEmiLb0EiEEvT0_T1_T2_iT3_T4_T5_E12temp_storage+31616];
	cvt.u64.u32 	%rd39, %r78;
	add.s64 	%rd40, %rd5, %rd39;
	setp.ge.s32 	%p81, %r78, %r204;
	shl.b64 	%rd41, %rd40, 2;
	add.s64 	%rd15, %rd4, %rd41;
	@%p81 bra 	$L__BB5_95;
	st.global.u32 	[%rd15], %r185;
$L__BB5_95:
	mov.u32 	%r532, %tid.x;
	and.b32  	%r533, %r532, 992;
	mul.lo.s32 	%r534, %r533, 19;
	and.b32  	%r535, %r532, 31;
	or.b32  	%r536, %r534, %r535;
	add.s32 	%r537, %r536, 32;
	setp.ge.s32 	%p82, %r537, %r204;
	@%p82 bra 	$L__BB5_97;
	st.global.u32 	[%rd15+128], %r186;
$L__BB5_97:
	add.s32 	%r543, %r536, 64;
	setp.ge.s32 	%p83, %r543, %r204;
	@%p83 bra 	$L__BB5_99;
	st.global.u32 	[%rd15+256], %r187;
$L__BB5_99:
	add.s32 	%r549, %r536, 96;
	setp.ge.s32 	%p84, %r549, %r204;
	@%p84 bra 	$L__BB5_101;
	st.global.u32 	[%rd15+384], %r188;
$L__BB5_101:
	add.s32 	%r555, %r536, 128;
	setp.ge.s32 	%p85, %r555, %r204;
	@%p85 bra 	$L__BB5_103;
	st.global.u32 	[%rd15+512], %r189;
$L__BB5_103:
	add.s32 	%r561, %r536, 160;
	setp.ge.s32 	%p86, %r561, %r204;
	@%p86 bra 	$L__BB5_105;
	st.global.u32 	[%rd15+640], %r190;
$L__BB5_105:
	add.s32 	%r567, %r536, 192;
	setp.ge.s32 	%p87, %r567, %r204;
	@%p87 bra 	$L__BB5_107;
	st.global.u32 	[%rd15+768], %r191;
$L__BB5_107:
	add.s32 	%r573, %r536, 224;
	setp.ge.s32 	%p88, %r573, %r204;
	@%p88 bra 	$L__BB5_109;
	st.global.u32 	[%rd15+896], %r192;
$L__BB5_109:
	setp.ge.s32 	%p89, %r95, %r204;
	@%p89 bra 	$L__BB5_111;
	st.global.u32 	[%rd15+1024], %r193;
$L__BB5_111:
	setp.ge.s32 	%p90, %r98, %r204;
	@%p90 bra 	$L__BB5_113;
	st.global.u32 	[%rd15+1152], %r194;
$L__BB5_113:
	add.s32 	%r579, %r536, 320;
	setp.ge.s32 	%p91, %r579, %r204;
	@%p91 bra 	$L__BB5_115;
	st.global.u32 	[%rd15+1280], %r195;
$L__BB5_115:
	add.s32 	%r585, %r536, 352;
	setp.ge.s32 	%p92, %r585, %r204;
	@%p92 bra 	$L__BB5_117;
	st.global.u32 	[%rd15+1408], %r196;
$L__BB5_117:
	add.s32 	%r591, %r536, 384;
	setp.ge.s32 	%p93, %r591, %r204;
	@%p93 bra 	$L__BB5_119;
	st.global.u32 	[%rd15+1536], %r197;
$L__BB5_119:
	add.s32 	%r597, %r536, 416;
	setp.ge.s32 	%p94, %r597, %r204;
	@%p94 bra 	$L__BB5_121;
	st.global.u32 	[%rd15+1664], %r198;
$L__BB5_121:
	add.s32 	%r603, %r536, 448;
	setp.ge.s32 	%p95, %r603, %r204;
	@%p95 bra 	$L__BB5_123;
	st.global.u32 	[%rd15+1792], %r199;
$L__BB5_123:
	add.s32 	%r609, %r536, 480;
	setp.ge.s32 	%p96, %r609, %r204;
	@%p96 bra 	$L__BB5_125;
	st.global.u32 	[%rd15+1920], %r200;
$L__BB5_125:
	add.s32 	%r615, %r536, 512;
	setp.ge.s32 	%p97, %r615, %r204;
	@%p97 bra 	$L__BB5_127;
	st.global.u32 	[%rd15+2048], %r201;
$L__BB5_127:
	setp.ge.s32 	%p98, %r115, %r204;
	@%p98 bra 	$L__BB5_129;
	st.global.u32 	[%rd15+2176], %r202;
$L__BB5_129:
	setp.ge.s32 	%p99, %r118, %r204;
	@%p99 bra 	$L__BB5_131;
	st.global.u32 	[%rd15+2304], %r203;
$L__BB5_131:
	ret;

}


// ===== COMPILED SASS (sm_100) =====

	.target	sm_100

	.elftype	@"ET_EXEC"


//--------------------- .note.nv.tkinfo           --------------------------
	.section	.note.nv.tkinfo,"",@"SHT_NOTE"
	.sectionflags	@"SHF_NOTE_NV_TKINFO"
	.tkinfo
        /*0018*/ 	.word	0x00000002
        /*0030*/ 	.string	""
        /*0030*/ 	.string	"ptxas"
        /*0030*/ 	.string	"Cuda compilation tools, release 13.0, V13.0.88"
        /*0030*/ 	.string	"Build cuda_13.0.r13.0/compiler.36424714_0"
        /*0030*/ 	.string	"-arch sm_100 -m 64 "



//--------------------- .note.nv.cuinfo           --------------------------
	.section	.note.nv.cuinfo,"",@"SHT_NOTE"
	.sectionflags	@"SHF_NOTE_NV_CUINFO"
        /*0018*/ 	.short	0x0002
        /*001a*/ 	.short	0x0064
        /*001c*/ 	.short	0x0082
	.zero		2


//--------------------- .nv.info                  --------------------------
	.section	.nv.info,"",@"SHT_CUDA_INFO"
	.align	4


	//----- nvinfo : EIATTR_REGCOUNT
	.align		4
        /*0000*/ 	.byte	0x04, 0x2f
        /*0002*/ 	.short	(.L_44 - .L_43)
	.align		4
.L_43:
        /*0004*/ 	.word	index@(_Z11Hist_KernelPiS_i)
        /*0008*/ 	.word	0x00000010


	//----- nvinfo : EIATTR_FRAME_SIZE
	.align		4
.L_44:
        /*000c*/ 	.byte	0x04, 0x11
        /*000e*/ 	.short	(.L_46 - .L_45)
	.align		4
.L_45:
        /*0010*/ 	.word	index@(_Z11Hist_KernelPiS_i)
        /*0014*/ 	.word	0x00000000


	//----- nvinfo : EIATTR_REGCOUNT
	.align		4
.L_46:
        /*0018*/ 	.byte	0x04, 0x2f
        /*001a*/ 	.short	(.L_48 - .L_47)
	.align		4
.L_47:
        /*001c*/ 	.word	index@(_Z11Sort_KernelPiS_S_i)
        /*0020*/ 	.word	0x00000014


	//----- nvinfo : EIATTR_FRAME_SIZE
	.align		4
.L_48:
        /*0024*/ 	.byte	0x04, 0x11
        /*0026*/ 	.short	(.L_50 - .L_49)
	.align		4
.L_49:
        /*0028*/ 	.word	index@(_Z11Sort_KernelPiS_S_i)
        /*002c*/ 	.word	0x00000000


	//----- nvinfo : EIATTR_REGCOUNT
	.align		4
.L_50:
        /*0030*/ 	.byte	0x04, 0x2f
        /*0032*/ 	.short	(.L_52 - .L_51)
	.align		4
.L_51:
        /*0034*/ 	.word	index@(_ZN3cub18CUB_300001_SM_10006detail11EmptyKernelIvEEvv)
        /*0038*/ 	.word	0x00000004


	//----- nvinfo : EIATTR_FRAME_SIZE
	.align		4
.L_52:
        /*003c*/ 	.byte	0x04, 0x11
        /*003e*/ 	.short	(.L_54 - .L_53)
	.align		4
.L_53:
        /*0040*/ 	.word	index@(_ZN3cub18CUB_300001_SM_10006detail11EmptyKernelIvEEvv)
        /*0044*/ 	.word	0x00000000


	//----- nvinfo : EIATTR_REGCOUNT
	.align		4
.L_54:
        /*0048*/ 	.byte	0x04, 0x2f
        /*004a*/ 	.short	(.L_56 - .L_55)
	.align		4
.L_55:
        /*004c*/ 	.word	index@(_ZN3cub18CUB_300001_SM_10006detail4scan20DeviceScanInitKernelINS0_13ScanTileStateIiLb1EEEEEvT_i)
        /*0050*/ 	.word	0x00000008


	//----- nvinfo : EIATTR_FRAME_SIZE
	.align		4
.L_56:
        /*0054*/ 	.byte	0x04, 0x11
        /*0056*/ 	.short	(.L_58 - .L_57)
	.align		4
.L_57:
        /*0058*/ 	.word	index@(_ZN3cub18CUB_300001_SM_10006detail4scan20DeviceScanInitKernelINS0_13ScanTileStateIiLb1EEEEEvT_i)
        /*005c*/ 	.word	0x00000000


	//----- nvinfo : EIATTR_REGCOUNT
	.align		4
.L_58:
        /*0060*/ 	.byte	0x04, 0x2f
        /*0062*/ 	.short	(.L_60 - .L_59)
	.align		4
.L_59:
        /*0064*/ 	.word	index@(_ZN3cub18CUB_300001_SM_10006detail4scan16DeviceScanKernelINS2_10policy_hubIiiijN4cuda3std3__44plusIvEEE10Policy1000EN6thrust24THRUST_300001_SM_1000_NS10device_ptrIiEESF_NS0_13ScanTileStateIiLb1EEES9_NS1_10InputValueIiPiEEjiLb0EiEEvT0_T1_T2_iT3_T4_T5_)
        /*0068*/ 	.word	0x00000038


	//----- nvinfo : EIATTR_FRAME_SIZE
	.align		4
.L_60:
        /*006c*/ 	.byte	0x04, 0x11
        /*006e*/ 	.short	(.L_62 - .L_61)
	.align		4
.L_61:
        /*0070*/ 	.word	index@(_ZN3cub18CUB_300001_SM_10006detail4scan16DeviceScanKernelINS2_10policy_hubIiiijN4cuda3std3__44plusIvEEE10Policy1000EN6thrust24THRUST_300001_SM_1000_NS10device_ptrIiEESF_NS0_13ScanTileStateIiLb1EEES9_NS1_10InputValueIiPiEEjiLb0EiEEvT0_T1_T2_iT3_T4_T5_)
        /*0074*/ 	.word	0x00000000


	//----- nvinfo : EIATTR_REGCOUNT
	.align		4
.L_62:
        /*0078*/ 	.byte	0x04, 0x2f
        /*007a*/ 	.short	(.L_64 - .L_63)
	.align		4
.L_63:
        /*007c*/ 	.word	index@(_ZN3cub18CUB_300001_SM_10006detail4scan16DeviceScanKernelINS2_10policy_hubIiiimN4cuda3std3__44plusIvEEE10Policy1000EN6thrust24THRUST_300001_SM_1000_NS10device_ptrIiEESF_NS0_13ScanTileStateIiLb1EEES9_NS1_10InputValueIiPiEEmiLb0EiEEvT0_T1_T2_iT3_T4_T5_)
        /*0080*/ 	.word	0x00000030


	//----- nvinfo : EIATTR_FRAME_SIZE
	.align		4
.L_64:
        /*0084*/ 	.byte	0x04, 0x11
        /*0086*/ 	.short	(.L_66 - .L_65)
	.align		4
.L_65:
        /*0088*/ 	.word	index@(_ZN3cub18CUB_300001_SM_10006detail4scan16DeviceScanKernelINS2_10policy_hubIiiimN4cuda3std3__44plusIvEEE10Policy1000EN6thrust24THRUST_300001_SM_1000_NS10device_ptrIiEESF_NS0_13ScanTileStateIiLb1EEES9_NS1_10InputValueIiPiEEmiLb0EiEEvT0_T1_T2_iT3_T4_T5_)
        /*008c*/ 	.word	0x00000000


	//----- nvinfo : EIATTR_MIN_STACK_SIZE
	.align		4
.L_66:
        /*0090*/ 	.byte	0x04, 0x12
        /*0092*/ 	.short	(.L_68 - .L_67)
	.align		4
.L_67:
        /*0094*/ 	.word	index@(_ZN3cub18CUB_300001_SM_10006detail4scan16DeviceScanKernelINS2_10policy_hubIiiimN4cuda3std3__44plusIvEEE10Policy1000EN6thrust24THRUST_300001_SM_1000_NS10device_ptrIiEESF_NS0_13ScanTileStateIiLb1EEES9_NS1_10InputValueIiPiEEmiLb0EiEEvT0_T1_T2_iT3_T4_T5_)
        /*0098*/ 	.word	0x00000000


	//----- nvinfo : EIATTR_MIN_STACK_SIZE
	.align		4
.L_68:
        /*009c*/ 	.byte	0x04, 0x12
        /*009e*/ 	.short	(.L_70 - .L_69)
	.align		4
.L_69:
        /*00a0*/ 	.word	index@(_ZN3cub18CUB_300001_SM_10006detail4scan16DeviceScanKernelINS2_10policy_hubIiiijN4cuda3std3__44plusIvEEE10Policy1000EN6thrust24THRUST_300001_SM_1000_NS10device_ptrIiEESF_NS0_13ScanTileStateIiLb1EEES9_NS1_10InputValueIiPiEEjiLb0EiEEvT0_T1_T2_iT3_T4_T5_)
        /*00a4*/ 	.word	0x00000000


	//----- nvinfo : EIATTR_MIN_STACK_SIZE
	.align		4
.L_70:
        /*00a8*/ 	.byte	0x04, 0x12
        /*00aa*/ 	.short	(.L_72 - .L_71)
	.align		4
.L_71:
        /*00ac*/ 	.word	index@(_ZN3cub18CUB_300001_SM_10006detail4scan20DeviceScanInitKernelINS0_13ScanTileStateIiLb1EEEEEvT_i)
        /*00b0*/ 	.word	0x00000000


	//----- nvinfo : EIATTR_MIN_STACK_SIZE
	.align		4
.L_72:
        /*00b4*/ 	.byte	0x04, 0x12
        /*00b6*/ 	.short	(.L_74 - .L_73)
	.align		4
.L_73:
        /*00b8*/ 	.word	index@(_ZN3cub18CUB_300001_SM_10006detail11EmptyKernelIvEEvv)
        /*00bc*/ 	.word	0x00000000


	//----- nvinfo : EIATTR_MIN_STACK_SIZE
	.align		4
.L_74:
        /*00c0*/ 	.byte	0x04, 0x12
        /*00c2*/ 	.short	(.L_76 - .L_75)
	.align		4
.L_75:
        /*00c4*/ 	.word	index@(_Z11Sort_KernelPiS_S_i)
        /*00c8*/ 	.word	0x00000000


	//----- nvinfo : EIATTR_MIN_STACK_SIZE
	.align		4
.L_76:
        /*00cc*/ 	.byte	0x04, 0x12
        /*00ce*/ 	.short	(.L_78 - .L_77)
	.align		4
.L_77:
        /*00d0*/ 	.word	index@(_Z11Hist_KernelPiS_i)
        /*00d4*/ 	.word	0x00000000
.L_78:


//--------------------- .nv.compat                --------------------------
	.section	.nv.compat,"",@"SHT_CUDA_COMPAT_INFO"
	.align	4
        /*0000*/ 	.byte	0x02, 0x09, 0x00, 0x00, 0x02, 0x02, 0x01, 0x00, 0x02, 0x05, 0x05, 0x00, 0x03, 0x07, 0x01, 0x01
        /*0010*/ 	.byte	0x02, 0x03, 0x00, 0x00, 0x02, 0x06, 0x01, 0x00, 0x04, 0x0b, 0x08, 0x00, 0x09, 0x00, 0x00, 0x00
        /*0020*/ 	.byte	0x00, 0x00, 0x00, 0x00


//--------------------- .nv.info._ZN3cub18CUB_300001_SM_10006detail4scan16DeviceScanKernelINS2_10policy_hubIiiimN4cuda3std3__44plusIvEEE10Policy1000EN6thrust24THRUST_300001_SM_1000_NS10device_ptrIiEESF_NS0_13ScanTileStateIiLb1EEES9_NS1_10InputValueIiPiEEmiLb0EiEEvT0_T1_T2_iT3_T4_T5_ --------------------------
	.section	.nv.info._ZN3cub18CUB_300001_SM_10006detail4scan16DeviceScanKernelINS2_10policy_hubIiiimN4cuda3std3__44plusIvEEE10Policy1000EN6thrust24THRUST_300001_SM_1000_NS10device_ptrIiEESF_NS0_13ScanTileStateIiLb1EEES9_NS1_10InputValueIiPiEEmiLb0EiEEvT0_T1_T2_iT3_T4_T5_,"",@"SHT_CUDA_INFO"
	.sectionflags	@""
	.align	4


	//----- nvinfo : EIATTR_CUDA_API_VERSION
	.align		4
        /*0000*/ 	.byte	0x04, 0x37
        /*0002*/ 	.short	(.L_80 - .L_79)
.L_79:
        /*0004*/ 	.word	0x00000082


	//----- nvinfo : EIATTR_KPARAM_INFO
	.align		4
.L_80:
        /*0008*/ 	.byte	0x04, 0x17
        /*000a*/ 	.short	(.L_82 - .L_81)
.L_81:
        /*000c*/ 	.word	0x00000000
        /*0010*/ 	.short	0x0006
        /*0012*/ 	.short	0x0030
        /*0014*/ 	.byte	0x00, 0xf0, 0x21, 0x00


	//----- nvinfo : EIATTR_KPARAM_INFO
	.align		4
.L_82:
        /*0018*/ 	.byte	0x04, 0x17
        /*001a*/ 	.short	(.L_84 - .L_83)
.L_83:
        /*001c*/ 	.word	0x00000000
        /*0020*/ 	.short	0x0005
        /*0022*/ 	.short	0x0020
        /*0024*/ 	.byte	0x00, 0xf0, 0x41, 0x00


	//----- nvinfo : EIATTR_KPARAM_INFO
	.align		4
.L_84:
        /*0028*/ 	.byte	0x04, 0x17
        /*002a*/ 	.short	(.L_86 - .L_85)
.L_85:
        /*002c*/ 	.word	0x00000000
        /*0030*/ 	.short	0x0004
        /*0032*/ 	.short	0x001c
        /*0034*/ 	.byte	0x00, 0xf0, 0x05, 0x00


	//----- nvinfo : EIATTR_KPARAM_INFO
	.align		4
.L_86:
        /*0038*/ 	.byte	0x04, 0x17
        /*003a*/ 	.short	(.L_88 - .L_87)
.L_87:
        /*003c*/ 	.word	0x00000000
        /*0040*/ 	.short	0x0003
        /*0042*/ 	.short	0x0018
        /*0044*/ 	.byte	0x00, 0xf0, 0x11, 0x00


	//----- nvinfo : EIATTR_KPARAM_INFO
	.align		4
.L_88:
        /*0048*/ 	.byte	0x04, 0x17
        /*004a*/ 	.short	(.L_90 - .L_89)
.L_89:
        /*004c*/ 	.word	0x00000000
        /*0050*/ 	.short	0x0002
        /*0052*/ 	.short	0x0010
        /*0054*/ 	.byte	0x00, 0xf0, 0x21, 0x00


	//----- nvinfo : EIATTR_KPARAM_INFO
	.align		4
.L_90:
        /*0058*/ 	.byte	0x04, 0x17
        /*005a*/ 	.short	(.L_92 - .L_91)
.L_91:
        /*005c*/ 	.word	0x00000000
        /*0060*/ 	.short	0x0001
        /*0062*/ 	.short	0x0008
        /*0064*/ 	.byte	0x00, 0xf0, 0x21, 0x00


	//----- nvinfo : EIATTR_KPARAM_INFO
	.align		4
.L_92:
        /*0068*/ 	.byte	0x04, 0x17
        /*006a*/ 	.short	(.L_94 - .L_93)
.L_93:
        /*006c*/ 	.word	0x00000000
        /*0070*/ 	.short	0x0000
        /*0072*/ 	.short	0x0000
        /*0074*/ 	.byte	0x00, 0xf0, 0x21, 0x00


	//----- nvinfo : EIATTR_SPARSE_MMA_MASK
	.align		4
.L_94:
        /*0078*/ 	.byte	0x03, 0x50
        /*007a*/ 	.short	0x0000


	//----- nvinfo : EIATTR_MAXREG_COUNT
	.align		4
        /*007c*/ 	.byte	0x03, 0x1b
        /*007e*/ 	.short	0x0080


	//----- nvinfo : EIATTR_NUM_BARRIERS
	.align		4
        /*0080*/ 	.byte	0x02, 0x4c
        /*0082*/ 	.byte	0x01
	.zero		1


	//----- nvinfo : EIATTR_MERCURY_ISA_VERSION
	.align		4
        /*0084*/ 	.byte	0x03, 0x5f
        /*0086*/ 	.short	0x0101


	//----- nvinfo : EIATTR_COOP_GROUP_MASK_REGIDS
	.align		4
        /*0088*/ 	.byte	0x04, 0x29
        /*008a*/ 	.short	(.L_96 - .L_95)


	//   ....[0]....
.L_95:
        /*008c*/ 	.word	0xffffffff


	//   ....[1]....
        /*0090*/ 	.word	0xffffffff


	//   ....[2]....
        /*0094*/ 	.word	0xffffffff


	//   ....[3]....
        /*0098*/ 	.word	0xffffffff


	//   ....[4]....
        /*009c*/ 	.word	0xffffffff


	//   ....[5]....
        /*00a0*/ 	.word	0xffffffff


	//   ....[6]....
        /*00a4*/ 	.word	0xffffffff


	//   ....[7]....
        /*00a8*/ 	.word	0xffffffff


	//   ....[8]....
        /*00ac*/ 	.word	0xffffffff


	//   ....[9]....
        /*00b0*/ 	.word	0xffffffff


	//   ....[10]....
        /*00b4*/ 	.word	0xffffffff


	//   ....[11]....
        /*00b8*/ 	.word	0xffffffff


	//   ....[12]....
        /*00bc*/ 	.word	0xffffffff


	//   ....[13]....
        /*00c0*/ 	.word	0xffffffff


	//   ....[14]....
        /*00c4*/ 	.word	0xffffffff


	//   ....[15]....
        /*00c8*/ 	.word	0xffffffff


	//   ....[16]....
        /*00cc*/ 	.word	0xffffffff


	//   ....[17]....
        /*00d0*/ 	.word	0xffffffff


	//   ....[18]....
        /*00d4*/ 	.word	0xffffffff


	//   ....[19]....
        /*00d8*/ 	.word	0xffffffff


	//   ....[20]....
        /*00dc*/ 	.word	0xffffffff


	//   ....[21]....
        /*00e0*/ 	.word	0xffffffff


	//   ....[22]....
        /*00e4*/ 	.word	0xffffffff


	//   ....[23]....
        /*00e8*/ 	.word	0xffffffff


	//   ....[24]....
        /*00ec*/ 	.word	0xffffffff


	//   ....[25]....
        /*00f0*/ 	.word	0xffffffff


	//   ....[26]....
        /*00f4*/ 	.word	0xffffffff


	//   ....[27]....
        /*00f8*/ 	.word	0xffffffff


	//   ....[28]....
        /*00fc*/ 	.word	0xffffffff


	//   ....[29]....
        /*0100*/ 	.word	0xffffffff


	//   ....[30]....
        /*0104*/ 	.word	0xffffffff


	//   ....[31]....
        /*0108*/ 	.word	0xffffffff


	//   ....[32]....
        /*010c*/ 	.word	0xffffffff


	//   ....[33]....
        /*0110*/ 	.word	0xffffffff


	//   ....[34]....
        /*0114*/ 	.word	0xffffffff


	//   ....[35]....
        /*0118*/ 	.word	0xffffffff


	//   ....[36]....
        /*011c*/ 	.word	0xffffffff


	//   ....[37]....
        /*0120*/ 	.word	0xffffffff


	//   ....[38]....
        /*0124*/ 	.word	0xffffffff


	//   ....[39]....
        /*0128*/ 	.word	0xffffffff


	//   ....[40]....
        /*012c*/ 	.word	0xffffffff


	//   ....[41]....
        /*0130*/ 	.word	0xffffffff


	//   ....[42]....
        /*0134*/ 	.word	0xffffffff


	//   ....[43]....
        /*0138*/ 	.word	0xffffffff


	//   ....[44]....
        /*013c*/ 	.word	0xffffffff


	//   ....[45]....
        /*0140*/ 	.word	0xffffffff


	//   ....[46]....
        /*0144*/ 	.word	0xffffffff


	//   ....[47]....
        /*0148*/ 	.word	0xffffffff


	//   ....[48]....
        /*014c*/ 	.word	0xffffffff


	//   ....[49]....
        /*0150*/ 	.word	0xffffffff


	//   ....[50]....
        /*0154*/ 	.word	0xffffffff


	//   ....[51]....
        /*0158*/ 	.word	0xffffffff


	//   ....[52]....
        /*015c*/ 	.word	0xffffffff


	//   ....[53]....
        /*0160*/ 	.word	0xffffffff


	//   ....[54]....
        /*0164*/ 	.word	0xffffffff


	//   ....[55]....
        /*0168*/ 	.word	0xffffffff


	//   ....[56]....
        /*016c*/ 	.word	0xffffffff


	//   ....[57]....
        /*0170*/ 	.word	0xffffffff


	//   ....[58]....
        /*0174*/ 	.word	0xffffffff


	//   ....[59]....
        /*0178*/ 	.word	0xffffffff


	//   ....[60]....
        /*017c*/ 	.word	0x0500000a


	//   ....[61]....
        /*0180*/ 	.word	0x0500000a


	//   ....[62]....
        /*0184*/ 	.word	0x0500000a


	//   ....[63]....
        /*0188*/ 	.word	0x0500000a


	//   ....[64]....
        /*018c*/ 	.word	0x0500000a


	//   ....[65]....
        /*0190*/ 	.word	0x0500000a


	//   ....[66]....
        /*0194*/ 	.word	0x0500000a


	//   ....[67]....
        /*0198*/ 	.word	0x0500000a


	//   ....[68]....
        /*019c*/ 	.word	0x0500000a


	//   ....[69]....
        /*01a0*/ 	.word	0x0500000a


	//   ....[70]....
        /*01a4*/ 	.word	0x0500000a


	//   ....[71]....
        /*01a8*/ 	.word	0x0500000a


	//   ....[72]....
        /*01ac*/ 	.word	0x0500000a


	//   ....[73]....
        /*01b0*/ 	.word	0x0500000a


	//   ....[74]....
        /*01b4*/ 	.word	0x0500000a


	//   ....[75]....
        /*01b8*/ 	.word	0x0500000a


	//   ....[76]....
        /*01bc*/ 	.word	0x0500000a


	//   ....[77]....
        /*01c0*/ 	.word	0x0500000a


	//   ....[78]....
        /*01c4*/ 	.word	0x0500000a


	//   ....[79]....
        /*01c8*/ 	.word	0x0500000a


	//   ....[80]....
        /*01cc*/ 	.word	0x0500000a


	//   ....[81]....
        /*01d0*/ 	.word	0x0500000a


	//   ....[82]....
        /*01d4*/ 	.word	0x0500000a


	//   ....[83]....
        /*01d8*/ 	.word	0x0500000a


	//   ....[84]....
        /*01dc*/ 	.word	0x0500000a


	//   ....[85]....
        /*01e0*/ 	.word	0x0500000a


	//   ....[86]....
        /*01e4*/ 	.word	0x0500000a


	//   ....[87]....
        /*01e8*/ 	.word	0x0500000a


	//   ....[88]....
        /*01ec*/ 	.word	0x0500000a


	//   ....[89]....
        /*01f0*/ 	.word	0x0500000a


	//   ....[90]....
        /*01f4*/ 	.word	0x0500000a


	//   ....[91]....
        /*01f8*/ 	.word	0x0500000a


	//   ....[92]....
        /*01fc*/ 	.word	0x0500000a


	//   ....[93]....
        /*0200*/ 	.word	0x0500000a


	//   ....[94]....
        /*0204*/ 	.word	0x0500000a


	//   ....[95]....
        /*0208*/ 	.word	0x0500000a


	//----- nvinfo : EIATTR_COOP_GROUP_INSTR_OFFSETS
	.align		4
.L_96:
        /*020c*/ 	.byte	0x04, 0x28
        /*020e*/ 	.short	(.L_98 - .L_97)


	//   ....[0]....
.L_97:
        /*0210*/ 	.word	0x000004d0


	//   ....[1]....
        /*0214*/ 	.word	0x000006f0


	//   ....[2]....
        /*0218*/ 	.word	0x00000710


	//   ....[3]....
        /*021c*/ 	.word	0x00000730


	//   ....[4]....
        /*0220*/ 	.word	0x00000750


	//   ....[5]....
        /*0224*/ 	.word	0x00000770


	//   ....[6]....
        /*0228*/ 	.word	0x00000b80


	//   ....[7]....
        /*022c*/ 	.word	0x00000ba0


	//   ....[8]....
        /*0230*/ 	.word	0x00000bc0


	//   ....[9]....
        /*0234*/ 	.word	0x00000be0


	//   ....[10]....
        /*0238*/ 	.word	0x00000c00


	//   ....[11]....
        /*023c*/ 	.word	0x00001000


	//   ....[12]....
        /*0240*/ 	.word	0x00001090


	//   ....[13]....
        /*0244*/ 	.word	0x000010f0


	//   ....[14]....
        /*0248*/ 	.word	0x00001160


	//   ....[15]....
        /*024c*/ 	.word	0x000011c0


	//   ....[16]....
        /*0250*/ 	.word	0x00001210


	//   ....[17]....
        /*0254*/ 	.word	0x00001270


	//   ....[18]....
        /*0258*/ 	.word	0x000012c0


	//   ....[19]....
        /*025c*/ 	.word	0x000012e0


	//   ....[20]....
        /*0260*/ 	.word	0x000013a0


	//   ....[21]....
        /*0264*/ 	.word	0x00001430


	//   ....[22]....
        /*0268*/ 	.word	0x00001480


	//   ....[23]....
        /*026c*/ 	.word	0x000014e0


	//   ....[24]....
        /*0270*/ 	.word	0x00001540


	//   ....[25]....
        /*0274*/ 	.word	0x00001580


	//   ....[26]....
        /*0278*/ 	.word	0x000015c0


	//   ....[27]....
        /*027c*/ 	.word	0x00001600


	//   ....[28]....
        /*0280*/ 	.word	0x00001610


	//   ....[29]....
        /*0284*/ 	.word	0x00001a50


	//   ....[30]....
        /*0288*/ 	.word	0x00002430


	//   ....[31]....
        /*028c*/ 	.word	0x00002650


	//   ....[32]....
        /*0290*/ 	.word	0x00002670


	//   ....[33]....
        /*0294*/ 	.word	0x00002690


	//   ....[34]....
        /*0298*/ 	.word	0x000026b0


	//   ....[35]....
        /*029c*/ 	.word	0x000026d0


	//   ....[36]....
        /*02a0*/ 	.word	0x00002a60


	//   ....[37]....
        /*02a4*/ 	.word	0x00002a80


	//   ....[38]....
        /*02a8*/ 	.word	0x00002aa0


	//   ....[39]....
        /*02ac*/ 	.word	0x00002ac0


	//   ....[40]....
        /*02b0*/ 	.word	0x00002ae0


	//   ....[41]....
        /*02b4*/ 	.word	0x00002ee0


	//   ....[42]....
        /*02b8*/ 	.word	0x00002f70


	//   ....[43]....
        /*02bc*/ 	.word	0x00002fd0


	//   ....[44]....
        /*02c0*/ 	.word	0x00003030


	//   ....[45]....
        /*02c4*/ 	.word	0x00003090


	//   ....[46]....
        /*02c8*/ 	.word	0x000030f0


	//   ....[47]....
        /*02cc*/ 	.word	0x00003140


	//   ....[48]....
        /*02d0*/ 	.word	0x000031b0


	//   ....[49]....
        /*02d4*/ 	.word	0x000031c0


	//   ....[50]....
        /*02d8*/ 	.word	0x00003280


	//   ....[51]....
        /*02dc*/ 	.word	0x00003310


	//   ....[52]....
        /*02e0*/ 	.word	0x00003360


	//   ....[53]....
        /*02e4*/ 	.word	0x000033d0


	//   ....[54]....
        /*02e8*/ 	.word	0x00003430


	//   ....[55]....
        /*02ec*/ 	.word	0x00003480


	//   ....[56]....
        /*02f0*/ 	.word	0x000034c0


	//   ....[57]....
        /*02f4*/ 	.word	0x00003520


	//   ....[58]....
        /*02f8*/ 	.word	0x00003530


	//   ....[59]....
        /*02fc*/ 	.word	0x000039a0


	//   ....[60]....
        /*0300*/ 	.word	0x00003f30


	//   ....[61]....
        /*0304*/ 	.word	0x00003fb0


	//   ....[62]....
        /*0308*/ 	.word	0x00004040


	//   ....[63]....
        /*030c*/ 	.word	0x00004120


	//   ....[64]....
        /*0310*/ 	.word	0x000041a0


	//   ....[65]....
        /*0314*/ 	.word	0x00004230


	//   ....[66]....
        /*0318*/ 	.word	0x000042b0


	//   ....[67]....
        /*031c*/ 	.word	0x00004330


	//   ....[68]....
        /*0320*/ 	.word	0x00004360


	//   ....[69]....
        /*0324*/ 	.word	0x00004430


	//   ....[70]....
        /*0328*/ 	.word	0x000044b0


	//   ....[71]....
        /*032c*/ 	.word	0x00004530


	//   ....[72]....
        /*0330*/ 	.word	0x000045e0


	//   ....[73]....
        /*0334*/ 	.word	0x00004670


	//   ....[74]....
        /*0338*/ 	.word	0x000046f0


	//   ....[75]....
        /*033c*/ 	.word	0x00004760


	//   ....[76]....
        /*0340*/ 	.word	0x000047e0


	//   ....[77]....
        /*0344*/ 	.word	0x00004840


	//   ....[78]....
        /*0348*/ 	.word	0x000048b0


	//   ....[79]....
        /*034c*/ 	.word	0x00004930


	//   ....[80]....
        /*0350*/ 	.word	0x000049d0


	//   ....[81]....
        /*0354*/ 	.word	0x00004a90


	//   ....[82]....
        /*0358*/ 	.word	0x00004b30


	//   ....[83]....
        /*035c*/ 	.word	0x00004bc0


	//   ....[84]....
        /*0360*/ 	.word	0x00004c50


	//   ....[85]....
        /*0364*/ 	.word	0x00004cc0


	//   ....[86]....
        /*0368*/ 	.word	0x00004cf0


	//   ....[87]....
        /*036c*/ 	.word	0x00004dc0


	//   ....[88]....
        /*0370*/ 	.word	0x00004e40


	//   ....[89]....
        /*0374*/ 	.word	0x00004ec0


	//   ....[90]....
        /*0378*/ 	.word	0x00004f80


	//   ....[91]....
        /*037c*/ 	.word	0x00005020


	//   ....[92]....
        /*0380*/ 	.word	0x000050b0


	//   ....[93]....
        /*0384*/ 	.word	0x00005140


	//   ....[94]....
        /*0388*/ 	.word	0x000051d0


	//   ....[95]....
        /*038c*/ 	.word	0x00005230


	//----- nvinfo : EIATTR_VRC_CTA_INIT_COUNT
	.align		4
.L_98:
        /*0390*/ 	.byte	0x02, 0x4a
	.zero		1
	.zero		1


	//----- nvinfo : EIATTR_EXIT_INSTR_OFFSETS
	.align		4
        /*0394*/ 	.byte	0x04, 0x1c
        /*0396*/ 	.short	(.L_100 - .L_99)


	//   ....[0]....
.L_99:
        /*0398*/ 	.word	0x00001ce0


	//   ....[1]....
        /*039c*/ 	.word	0x00001d10


	//   ....[2]....
        /*03a0*/ 	.word	0x00003ec0


	//   ....[3]....
        /*03a4*/ 	.word	0x00003ee0


	//----- nvinfo : EIATTR_MAX_THREADS
	.align		4
.L_100:
        /*03a8*/ 	.byte	0x04, 0x05
        /*03aa*/ 	.short	(.L_102 - .L_101)
.L_101:
        /*03ac*/ 	.word	0x000001a0
        /*03b0*/ 	.word	0x00000001
        /*03b4*/ 	.word	0x00000001


	//----- nvinfo : EIATTR_CRS_STACK_SIZE
	.align		4
.L_102:
        /*03b8*/ 	.byte	0x04, 0x1e
        /*03ba*/ 	.short	(.L_104 - .L_103)
.L_103:
        /*03bc*/ 	.word	0x00000000


	//----- nvinfo : EIATTR_CBANK_PARAM_SIZE
	.align		4
.L_104:
        /*03c0*/ 	.byte	0x03, 0x19
        /*03c2*/ 	.short	0x0038


	//----- nvinfo : EIATTR_PARAM_CBANK
	.align		4
        /*03c4*/ 	.byte	0x04, 0x0a
        /*03c6*/ 	.short	(.L_106 - .L_105)
	.align		4
.L_105:
        /*03c8*/ 	.word	index@(.nv.constant0._ZN3cub18CUB_300001_SM_10006detail4scan16DeviceScanKernelINS2_10policy_hubIiiimN4cuda3std3__44plusIvEEE10Policy1000EN6thrust24THRUST_300001_SM_1000_NS10device_ptrIiEESF_NS0_13ScanTileStateIiLb1EEES9_NS1_10InputValueIiPiEEmiLb0EiEEvT0_T1_T2_iT3_T4_T5_)
        /*03cc*/ 	.short	0x0380
        /*03ce*/ 	.short	0x0038


	//----- nvinfo : EIATTR_SW_WAR
	.align		4
.L_106:
        /*03d0*/ 	.byte	0x04, 0x36
        /*03d2*/ 	.short	(.L_108 - .L_107)
.L_107:
        /*03d4*/ 	.word	0x00000008
.L_108:


//--------------------- .nv.info._ZN3cub18CUB_300001_SM_10006detail4scan16DeviceScanKernelINS2_10policy_hubIiiijN4cuda3std3__44plusIvEEE10Policy1000EN6thrust24THRUST_300001_SM_1000_NS10device_ptrIiEESF_NS0_13ScanTileStateIiLb1EEES9_NS1_10InputValueIiPiEEjiLb0EiEEvT0_T1_T2_iT3_T4_T5_ --------------------------
	.section	.nv.info._ZN3cub18CUB_300001_SM_10006detail4scan16DeviceScanKernelINS2_10policy_hubIiiijN4cuda3std3__44plusIvEEE10Policy1000EN6thrust24THRUST_300001_SM_1000_NS10device_ptrIiEESF_NS0_13ScanTileStateIiLb1EEES9_NS1_10InputValueIiPiEEjiLb0EiEEvT0_T1_T2_iT3_T4_T5_,"",@"SHT_CUDA_INFO"
	.sectionflags	@""
	.align	4


	//----- nvinfo : EIATTR_CUDA_API_VERSION
	.align		4
        /*0000*/ 	.byte	0x04, 0x37
        /*0002*/ 	.short	(.L_110 - .L_109)
.L_109:
        /*0004*/ 	.word	0x00000082


	//----- nvinfo : EIATTR_KPARAM_INFO
	.align		4
.L_110:
        /*0008*/ 	.byte	0x04, 0x17
        /*000a*/ 	.short	(.L_112 - .L_111)
.L_111:
        /*000c*/ 	.word	0x00000000
        /*0010*/ 	.short	0x0006
        /*0012*/ 	.short	0x0030
        /*0014*/ 	.byte	0x00, 0xf0, 0x11, 0x00


	//----- nvinfo : EIATTR_KPARAM_INFO
	.align		4
.L_112:
        /*0018*/ 	.byte	0x04, 0x17
        /*001a*/ 	.short	(.L_114 - .L_113)
.L_113:
        /*001c*/ 	.word	0x00000000
        /*0020*/ 	.short	0x0005
        /*0022*/ 	.short	0x0020
        /*0024*/ 	.byte	0x00, 0xf0, 0x41, 0x00


	//----- nvinfo : EIATTR_KPARAM_INFO
	.align		4
.L_114:
        /*0028*/ 	.byte	0x04, 0x17
        /*002a*/ 	.short	(.L_116 - .L_115)
.L_115:
        /*002c*/ 	.word	0x00000000
        /*0030*/ 	.short	0x0004
        /*0032*/ 	.short	0x001c
        /*0034*/ 	.byte	0x00, 0xf0, 0x05, 0x00


	//----- nvinfo : EIATTR_KPARAM_INFO
	.align		4
.L_116:
        /*0038*/ 	.byte	0x04, 0x17
        /*003a*/ 	.short	(.L_118 - .L_117)
.L_117:
        /*003c*/ 	.word	0x00000000
        /*0040*/ 	.short	0x0003
        /*0042*/ 	.short	0x0018
        /*0044*/ 	.byte	0x00, 0xf0, 0x11, 0x00


	//----- nvinfo : EIATTR_KPARAM_INFO
	.align		4
.L_118:
        /*0048*/ 	.byte	0x04, 0x17
        /*004a*/ 	.short	(.L_120 - .L_119)
.L_119:
        /*004c*/ 	.word	0x00000000
        /*0050*/ 	.short	0x0002
        /*0052*/ 	.short	0x0010
        /*0054*/ 	.byte	0x00, 0xf0, 0x21, 0x00


	//----- nvinfo : EIATTR_KPARAM_INFO
	.align		4
.L_120:
        /*0058*/ 	.byte	0x04, 0x17
        /*005a*/ 	.short	(.L_122 - .L_121)
.L_121:
        /*005c*/ 	.word	0x00000000
        /*0060*/ 	.short	0x0001
        /*0062*/ 	.short	0x0008
        /*0064*/ 	.byte	0x00, 0xf0, 0x21, 0x00


	//----- nvinfo : EIATTR_KPARAM_INFO
	.align		4
.L_122:
        /*0068*/ 	.byte	0x04, 0x17
        /*006a*/ 	.short	(.L_124 - .L_123)
.L_123:
        /*006c*/ 	.word	0x00000000
        /*0070*/ 	.short	0x0000
        /*0072*/ 	.short	0x0000
        /*0074*/ 	.byte	0x00, 0xf0, 0x21, 0x00


	//----- nvinfo : EIATTR_SPARSE_MMA_MASK
	.align		4
.L_124:
        /*0078*/ 	.byte	0x03, 0x50
        /*007a*/ 	.short	0x0000


	//----- nvinfo : EIATTR_MAXREG_COUNT
	.align		4
        /*007c*/ 	.byte	0x03, 0x1b
        /*007e*/ 	.short	0x00a8


	//----- nvinfo : EIATTR_NUM_BARRIERS
	.align		4
        /*0080*/ 	.byte	0x02, 0x4c
        /*0082*/ 	.byte	0x01
	.zero		1


	//----- nvinfo : EIATTR_MERCURY_ISA_VERSION
	.align		4
        /*0084*/ 	.byte	0x03, 0x5f
        /*0086*/ 	.short	0x0101


	//----- nvinfo : EIATTR_UNUSED_LOAD_BYTE_OFFSET
	.align		4
        /*0088*/ 	.byte	0x04, 0x44
        /*008a*/ 	.short	(.L_126 - .L_125)


	//   ....[0]....
.L_125:
        /*008c*/ 	.word	0x00002a80
        /*0090*/ 	.word	0x00000fff


	//----- nvinfo : EIATTR_COOP_GROUP_MASK_REGIDS
	.align		4
.L_126:
        /*0094*/ 	.byte	0x04, 0x29
        /*0096*/ 	.short	(.L_128 - .L_127)


	//   ....[0]....
.L_127:
        /*0098*/ 	.word	0xffffffff


	//   ....[1]....
        /*009c*/ 	.word	0xffffffff


	//   ....[2]....
        /*00a0*/ 	.word	0xffffffff


	//   ....[3]....
        /*00a4*/ 	.word	0xffffffff


	//   ....[4]....
        /*00a8*/ 	.word	0xffffffff


	//   ....[5]....
        /*00ac*/ 	.word	0xffffffff


	//   ....[6]....
        /*00b0*/ 	.word	0xffffffff


	//   ....[7]....
        /*00b4*/ 	.word	0xffffffff


	//   ....[8]....
        /*00b8*/ 	.word	0xffffffff


	//   ....[9]....
        /*00bc*/ 	.word	0xffffffff


	//   ....[10]....
        /*00c0*/ 	.word	0xffffffff


	//   ....[11]....
        /*00c4*/ 	.word	0xffffffff


	//   ....[12]....
        /*00c8*/ 	.word	0xffffffff


	//   ....[13]....
        /*00cc*/ 	.word	0xffffffff


	//   ....[14]....
        /*00d0*/ 	.word	0xffffffff


	//   ....[15]....
        /*00d4*/ 	.word	0xffffffff


	//   ....[16]....
        /*00d8*/ 	.word	0xffffffff


	//   ....[17]....
        /*00dc*/ 	.word	0xffffffff


	//   ....[18]....
        /*00e0*/ 	.word	0xffffffff


	//   ....[19]....
        /*00e4*/ 	.word	0xffffffff


	//   ....[20]....
        /*00e8*/ 	.word	0xffffffff


	//   ....[21]....
        /*00ec*/ 	.word	0xffffffff


	//   ....[22]....
        /*00f0*/ 	.word	0xffffffff


	//   ....[23]....
        /*00f4*/ 	.word	0xffffffff


	//   ....[24]....
        /*00f8*/ 	.word	0xffffffff


	//   ....[25]....
        /*00fc*/ 	.word	0xffffffff


	//   ....[26]....
        /*0100*/ 	.word	0xffffffff


	//   ....[27]....
        /*0104*/ 	.word	0xffffffff


	//   ....[28]....
        /*0108*/ 	.word	0xffffffff


	//   ....[29]....
        /*010c*/ 	.word	0xffffffff


	//   ....[30]....
        /*0110*/ 	.word	0xffffffff


	//   ....[31]....
        /*0114*/ 	.word	0xffffffff


	//   ....[32]....
        /*0118*/ 	.word	0xffffffff


	//   ....[33]....
        /*011c*/ 	.word	0xffffffff


	//   ....[34]....
        /*0120*/ 	.word	0xffffffff


	//   ....[35]....
        /*0124*/ 	.word	0xffffffff


	//   ....[36]....
        /*0128*/ 	.word	0xffffffff


	//   ....[37]....
        /*012c*/ 	.word	0xffffffff


	//   ....[38]....
        /*0130*/ 	.word	0xffffffff


	//   ....[39]....
        /*0134*/ 	.word	0xffffffff


	//   ....[40]....
        /*0138*/ 	.word	0xffffffff


	//   ....[41]....
        /*013c*/ 	.word	0xffffffff


	//   ....[42]....
        /*0140*/ 	.word	0xffffffff


	//   ....[43]....
        /*0144*/ 	.word	0xffffffff


	//   ....[44]....
        /*0148*/ 	.word	0xffffffff


	//   ....[45]....
        /*014c*/ 	.word	0xffffffff


	//   ....[46]....
        /*0150*/ 	.word	0xffffffff


	//   ....[47]....
        /*0154*/ 	.word	0xffffffff


	//   ....[48]....
        /*0158*/ 	.word	0xffffffff


	//   ....[49]....
        /*015c*/ 	.word	0xffffffff


	//   ....[50]....
        /*0160*/ 	.word	0xffffffff


	//   ....[51]....
        /*0164*/ 	.word	0xffffffff


	//   ....[52]....
        /*0168*/ 	.word	0xffffffff


	//   ....[53]....
        /*016c*/ 	.word	0xffffffff


	//   ....[54]....
        /*0170*/ 	.word	0xffffffff


	//   ....[55]....
        /*0174*/ 	.word	0xffffffff


	//   ....[56]....
        /*0178*/ 	.word	0xffffffff


	//   ....[57]....
        /*017c*/ 	.word	0xffffffff


	//   ....[58]....
        /*0180*/ 	.word	0xffffffff


	//   ....[59]....
        /*0184*/ 	.word	0xffffffff


	//   ....[60]....
        /*0188*/ 	.word	0x05000015


	//   ....[61]....
        /*018c*/ 	.word	0x05000015


	//   ....[62]....
        /*0190*/ 	.word	0x05000015


	//   ....[63]....
        /*0194*/ 	.word	0x05000015


	//   ....[64]....
        /*0198*/ 	.word	0x05000015


	//   ....[65]....
        /*019c*/ 	.word	0x05000015


	//   ....[66]....
        /*01a0*/ 	.word	0x05000015


	//   ....[67]....
        /*01a4*/ 	.word	0x05000015


	//   ....[68]....
        /*01a8*/ 	.word	0x05000015


	//   ....[69]....
        /*01ac*/ 	.word	0x05000015


	//   ....[70]....
        /*01b0*/ 	.word	0x05000015


	//   ....[71]....
        /*01b4*/ 	.word	0x05000015


	//   ....[72]....
        /*01b8*/ 	.word	0x05000015


	//   ....[73]....
        /*01bc*/ 	.word	0x05000015


	//   ....[74]....
        /*01c0*/ 	.word	0x05000015


	//   ....[75]....
        /*01c4*/ 	.word	0x05000015


	//   ....[76]....
        /*01c8*/ 	.word	0x05000015


	//   ....[77]....
        /*01cc*/ 	.word	0x05000015


	//   ....[78]....
        /*01d0*/ 	.word	0x05000015


	//   ....[79]....
        /*01d4*/ 	.word	0x05000015


	//   ....[80]....
        /*01d8*/ 	.word	0x05000015


	//   ....[81]....
        /*01dc*/ 	.word	0x05000015


	//   ....[82]....
        /*01e0*/ 	.word	0x05000015


	//   ....[83]....
        /*01e4*/ 	.word	0x05000015


	//   ....[84]....
        /*01e8*/ 	.word	0x05000015


	//   ....[85]....
        /*01ec*/ 	.word	0x05000015


	//   ....[86]....
        /*01f0*/ 	.word	0x05000015


	//   ....[87]....
        /*01f4*/ 	.word	0x05000015


	//   ....[88]....
        /*01f8*/ 	.word	0x05000015


	//   ....[89]....
        /*01fc*/ 	.word	0x05000015


	//   ....[90]....
        /*0200*/ 	.word	0x05000015


	//   ....[91]....
        /*0204*/ 	.word	0x05000015


	//   ....[92]....
        /*0208*/ 	.word	0x05000015


	//   ....[93]....
        /*020c*/ 	.word	0x05000015


	//   ....[94]....
        /*0210*/ 	.word	0x05000015


	//   ....[95]....
        /*0214*/ 	.word	0x05000015


	//----- nvinfo : EIATTR_COOP_GROUP_INSTR_OFFSETS
	.align		4
.L_128:
        /*0218*/ 	.byte	0x04, 0x28
        /*021a*/ 	.short	(.L_130 - .L_129)


	//   ....[0]....
.L_129:
        /*021c*/ 	.word	0x00000510


	//   ....[1]....
        /*0220*/ 	.word	0x000006d0


	//   ....[2]....
        /*0224*/ 	.word	0x000006f0


	//   ....[3]....
        /*0228*/ 	.word	0x00000710


	//   ....[4]....
        /*022c*/ 	.word	0x00000730


	//   ....[5]....
        /*0230*/ 	.word	0x00000750


	//   ....[6]....
        /*0234*/ 	.word	0x00000b40


	//   ....[7]....
        /*0238*/ 	.word	0x00000b60


	//   ....[8]....
        /*023c*/ 	.word	0x00000b80


	//   ....[9]....
        /*0240*/ 	.word	0x00000ba0


	//   ....[10]....
        /*0244*/ 	.word	0x00000bc0


	//   ....[11]....
        /*0248*/ 	.word	0x00000f70


	//   ....[12]....
        /*024c*/ 	.word	0x00001140


	//   ....[13]....
        /*0250*/ 	.word	0x000011a0


	//   ....[14]....
        /*0254*/ 	.word	0x00001240


	//   ....[15]....
        /*0258*/ 	.word	0x000012b0


	//   ....[16]....
        /*025c*/ 	.word	0x00001300


	//   ....[17]....
        /*0260*/ 	.word	0x00001340


	//   ....[18]....
        /*0264*/ 	.word	0x00001380


	//   ....[19]....
        /*0268*/ 	.word	0x00001390


	//   ....[20]....
        /*026c*/ 	.word	0x00001470


	//   ....[21]....
        /*0270*/ 	.word	0x00001640


	//   ....[22]....
        /*0274*/ 	.word	0x00001690


	//   ....[23]....
        /*0278*/ 	.word	0x000016f0


	//   ....[24]....
        /*027c*/ 	.word	0x00001750


	//   ....[25]....
        /*0280*/ 	.word	0x00001790


	//   ....[26]....
        /*0284*/ 	.word	0x000017d0


	//   ....[27]....
        /*0288*/ 	.word	0x00001810


	//   ....[28]....
        /*028c*/ 	.word	0x00001820


	//   ....[29]....
        /*0290*/ 	.word	0x00001cd0


	//   ....[30]....
        /*0294*/ 	.word	0x000027b0


	//   ....[31]....
        /*0298*/ 	.word	0x00002970


	//   ....[32]....
        /*029c*/ 	.word	0x00002990


	//   ....[33]....
        /*02a0*/ 	.word	0x000029b0


	//   ....[34]....
        /*02a4*/ 	.word	0x000029d0


	//   ....[35]....
        /*02a8*/ 	.word	0x000029f0


	//   ....[36]....
        /*02ac*/ 	.word	0x00002d70


	//   ....[37]....
        /*02b0*/ 	.word	0x00002d90


	//   ....[38]....
        /*02b4*/ 	.word	0x00002db0


	//   ....[39]....
        /*02b8*/ 	.word	0x00002dd0


	//   ....[40]....
        /*02bc*/ 	.word	0x00002df0


	//   ....[41]....
        /*02c0*/ 	.word	0x000031a0


	//   ....[42]....
        /*02c4*/ 	.word	0x00003370


	//   ....[43]....
        /*02c8*/ 	.word	0x000033d0


	//   ....[44]....
        /*02cc*/ 	.word	0x00003440


	//   ....[45]....
        /*02d0*/ 	.word	0x000034b0


	//   ....[46]....
        /*02d4*/ 	.word	0x00003500


	//   ....[47]....
        /*02d8*/ 	.word	0x00003550


	//   ....[48]....
        /*02dc*/ 	.word	0x000035b0


	//   ....[49]....
        /*02e0*/ 	.word	0x000035c0


	//   ....[50]....
        /*02e4*/ 	.word	0x00003680


	//   ....[51]....
        /*02e8*/ 	.word	0x00003850


	//   ....[52]....
        /*02ec*/ 	.word	0x000038a0


	//   ....[53]....
        /*02f0*/ 	.word	0x00003910


	//   ....[54]....
        /*02f4*/ 	.word	0x00003970


	//   ....[55]....
        /*02f8*/ 	.word	0x000039c0


	//   ....[56]....
        /*02fc*/ 	.word	0x00003a20


	//   ....[57]....
        /*0300*/ 	.word	0x00003a60


	//   ....[58]....
        /*0304*/ 	.word	0x00003a70


	//   ....[59]....
        /*0308*/ 	.word	0x00003ee0


	//   ....[60]....
        /*030c*/ 	.word	0x00004560


	//   ....[61]....
        /*0310*/ 	.word	0x000045e0


	//   ....[62]....
        /*0314*/ 	.word	0x00004670


	//   ....[63]....
        /*0318*/ 	.word	0x00004760


	//   ....[64]....
        /*031c*/ 	.word	0x00004800


	//   ....[65]....
        /*0320*/ 	.word	0x00004880


	//   ....[66]....
        /*0324*/ 	.word	0x00004910


	//   ....[67]....
        /*0328*/ 	.word	0x00004990


	//   ....[68]....
        /*032c*/ 	.word	0x000049c0


	//   ....[69]....
        /*0330*/ 	.word	0x00004a70


	//   ....[70]....
        /*0334*/ 	.word	0x00004af0


	//   ....[71]....
        /*0338*/ 	.word	0x00004b70


	//   ....[72]....
        /*033c*/ 	.word	0x00004c30


	//   ....[73]....
        /*0340*/ 	.word	0x00004cc0


	//   ....[74]....
        /*0344*/ 	.word	0x00004d40


	//   ....[75]....
        /*0348*/ 	.word	0x00004dc0


	//   ....[76]....
        /*034c*/ 	.word	0x00004e40


	//   ....[77]....
        /*0350*/ 	.word	0x00004ea0


	//   ....[78]....
        /*0354*/ 	.word	0x00004f10


	//   ....[79]....
        /*0358*/ 	.word	0x00004f90


	//   ....[80]....
        /*035c*/ 	.word	0x00005020


	//   ....[81]....
        /*0360*/ 	.word	0x000050d0


	//   ....[82]....
        /*0364*/ 	.word	0x00005180


	//   ....[83]....
        /*0368*/ 	.word	0x00005210


	//   ....[84]....
        /*036c*/ 	.word	0x000052a0


	//   ....[85]....
        /*0370*/ 	.word	0x00005340


	//   ....[86]....
        /*0374*/ 	.word	0x00005370


	//   ....[87]....
        /*0378*/ 	.word	0x00005420


	//   ....[88]....
        /*037c*/ 	.word	0x000054a0


	//   ....[89]....
        /*0380*/ 	.word	0x00005520


	//   ....[90]....
        /*0384*/ 	.word	0x000055e0


	//   ....[91]....
        /*0388*/ 	.word	0x00005690


	//   ....[92]....
        /*038c*/ 	.word	0x00005720


	//   ....[93]....
        /*0390*/ 	.word	0x000057a0


	//   ....[94]....
        /*0394*/ 	.word	0x00005830


	//   ....[95]....
        /*0398*/ 	.word	0x00005890


	//----- nvinfo : EIATTR_VRC_CTA_INIT_COUNT
	.align		4
.L_130:
        /*039c*/ 	.byte	0x02, 0x4a
	.zero		1
	.zero		1


	//----- nvinfo : EIATTR_EXIT_INSTR_OFFSETS
	.align		4
        /*03a0*/ 	.byte	0x04, 0x1c
        /*03a2*/ 	.short	(.L_132 - .L_131)


	//   ....[0]....
.L_131:
        /*03a4*/ 	.word	0x00001fa0


	//   ....[1]....
        /*03a8*/ 	.word	0x00001fc0


	//   ....[2]....
        /*03ac*/ 	.word	0x000044f0


	//   ....[3]....
        /*03b0*/ 	.word	0x00004510


	//----- nvinfo : EIATTR_MAX_THREADS
	.align		4
.L_132:
        /*03b4*/ 	.byte	0x04, 0x05
        /*03b6*/ 	.short	(.L_134 - .L_133)
.L_133:
        /*03b8*/ 	.word	0x00000180
        /*03bc*/ 	.word	0x00000001
        /*03c0*/ 	.word	0x00000001


	//----- nvinfo : EIATTR_CRS_STACK_SIZE
	.align		4
.L_134:
        /*03c4*/ 	.byte	0x04, 0x1e
        /*03c6*/ 	.short	(.L_136 - .L_135)
.L_135:
        /*03c8*/ 	.word	0x00000000


	//----- nvinfo : EIATTR_CBANK_PARAM_SIZE
	.align		4
.L_136:
        /*03cc*/ 	.byte	0x03, 0x19
        /*03ce*/ 	.short	0x0034


	//----- nvinfo : EIATTR_PARAM_CBANK
	.align		4
        /*03d0*/ 	.byte	0x04, 0x0a
        /*03d2*/ 	.short	(.L_138 - .L_137)
	.align		4
.L_137:
        /*03d4*/ 	.word	index@(.nv.constant0._ZN3cub18CUB_300001_SM_10006detail4scan16DeviceScanKernelINS2_10policy_hubIiiijN4cuda3std3__44plusIvEEE10Policy1000EN6thrust24THRUST_300001_SM_1000_NS10device_ptrIiEESF_NS0_13ScanTileStateIiLb1EEES9_NS1_10InputValueIiPiEEjiLb0EiEEvT0_T1_T2_iT3_T4_T5_)
        /*03d8*/ 	.short	0x0380
        /*03da*/ 	.short	0x0034


	//----- nvinfo : EIATTR_SW_WAR
	.align		4
.L_138:
        /*03dc*/ 	.byte	0x04, 0x36
        /*03de*/ 	.short	(.L_140 - .L_139)
.L_139:
        /*03e0*/ 	.word	0x00000008
.L_140:


//--------------------- .nv.info._ZN3cub18CUB_300001_SM_10006detail4scan20DeviceScanInitKernelINS0_13ScanTileStateIiLb1EEEEEvT_i --------------------------
	.section	.nv.info._ZN3cub18CUB_300001_SM_10006detail4scan20DeviceScanInitKernelINS0_13ScanTileStateIiLb1EEEEEvT_i,"",@"SHT_CUDA_INFO"
	.sectionflags	@""
	.align	4


	//----- nvinfo : EIATTR_CUDA_API_VERSION
	.align		4
        /*0000*/ 	.byte	0x04, 0x37
        /*0002*/ 	.short	(.L_142 - .L_141)
.L_141:
        /*0004*/ 	.word	0x00000082


	//----- nvinfo : EIATTR_KPARAM_INFO
	.align		4
.L_142:
        /*0008*/ 	.byte	0x04, 0x17
        /*000a*/ 	.short	(.L_144 - .L_143)
.L_143:
        /*000c*/ 	.word	0x00000000
        /*0010*/ 	.short	0x0001
        /*0012*/ 	.short	0x0008
        /*0014*/ 	.byte	0x00, 0xf0, 0x11, 0x00


	//----- nvinfo : EIATTR_KPARAM_INFO
	.align		4
.L_144:
        /*0018*/ 	.byte	0x04, 0x17
        /*001a*/ 	.short	(.L_146 - .L_145)
.L_145:
        /*001c*/ 	.word	0x00000000
        /*0020*/ 	.short	0x0000
        /*0022*/ 	.short	0x0000
        /*0024*/ 	.byte	0x00, 0xf0, 0x21, 0x00


	//----- nvinfo : EIATTR_SPARSE_MMA_MASK
	.align		4
.L_146:
        /*0028*/ 	.byte	0x03, 0x50
        /*002a*/ 	.short	0x0000


	//----- nvinfo : EIATTR_MAXREG_COUNT
	.align		4
        /*002c*/ 	.byte	0x03, 0x1b
        /*002e*/ 	.short	0x00ff


	//----- nvinfo : EIATTR_MERCURY_ISA_VERSION
	.align		4
        /*0030*/ 	.byte	0x03, 0x5f
        /*0032*/ 	.short	0x0101


	//----- nvinfo : EIATTR_VRC_CTA_INIT_COUNT
	.align		4
        /*0034*/ 	.byte	0x02, 0x4a
	.zero		1
	.zero		1


	//----- nvinfo : EIATTR_EXIT_INSTR_OFFSETS
	.align		4
        /*0038*/ 	.byte	0x04, 0x1c
        /*003a*/ 	.short	(.L_148 - .L_147)


	//   ....[0]....
.L_147:
        /*003c*/ 	.word	0x000000f0


	//   ....[1]....
        /*0040*/ 	.word	0x00000130


	//----- nvinfo : EIATTR_CBANK_PARAM_SIZE
	.align		4
.L_148:
        /*0044*/ 	.byte	0x03, 0x19
        /*0046*/ 	.short	0x000c


	//----- nvinfo : EIATTR_PARAM_CBANK
	.align		4
        /*0048*/ 	.byte	0x04, 0x0a
        /*004a*/ 	.short	(.L_150 - .L_149)
	.align		4
.L_149:
        /*004c*/ 	.word	index@(.nv.constant0._ZN3cub18CUB_300001_SM_10006detail4scan20DeviceScanInitKernelINS0_13ScanTileStateIiLb1EEEEEvT_i)
        /*0050*/ 	.short	0x0380
        /*0052*/ 	.short	0x000c


	//----- nvinfo : EIATTR_SW_WAR
	.align		4
.L_150:
        /*0054*/ 	.byte	0x04, 0x36
        /*0056*/ 	.short	(.L_152 - .L_151)
.L_151:
        /*0058*/ 	.word	0x00000008
.L_152:


//--------------------- .nv.info._ZN3cub18CUB_300001_SM_10006detail11EmptyKernelIvEEvv --------------------------
	.section	.nv.info._ZN3cub18CUB_300001_SM_10006detail11EmptyKernelIvEEvv,"",@"SHT_CUDA_INFO"
	.sectionflags	@""
	.align	4


	//----- nvinfo : EIATTR_CUDA_API_VERSION
	.align		4
        /*0000*/ 	.byte	0x04, 0x37
        /*0002*/ 	.short	(.L_154 - .L_153)
.L_153:
        /*0004*/ 	.word	0x00000082


	//----- nvinfo : EIATTR_SPARSE_MMA_MASK
	.align		4
.L_154:
        /*0008*/ 	.byte	0x03, 0x50
        /*000a*/ 	.short	0x0000


	//----- nvinfo : EIATTR_MAXREG_COUNT
	.align		4
        /*000c*/ 	.byte	0x03, 0x1b
        /*000e*/ 	.short	0x00ff


	//----- nvinfo : EIATTR_MERCURY_ISA_VERSION
	.align		4
        /*0010*/ 	.byte	0x03, 0x5f
        /*0012*/ 	.short	0x0101


	//----- nvinfo : EIATTR_VRC_CTA_INIT_COUNT
	.align		4
        /*0014*/ 	.byte	0x02, 0x4a
	.zero		1
	.zero		1


	//----- nvinfo : EIATTR_EXIT_INSTR_OFFSETS
	.align		4
        /*0018*/ 	.byte	0x04, 0x1c
        /*001a*/ 	.short	(.L_156 - .L_155)


	//   ....[0]....
.L_155:
        /*001c*/ 	.word	0x00000010


	//----- nvinfo : EIATTR_SW_WAR
	.align		4
.L_156:
        /*0020*/ 	.byte	0x04, 0x36
        /*0022*/ 	.short	(.L_158 - .L_157)
.L_157:
        /*0024*/ 	.word	0x00000008
.L_158:


//--------------------- .nv.info._Z11Sort_KernelPiS_S_i --------------------------
	.section	.nv.info._Z11Sort_KernelPiS_S_i,"",@"SHT_CUDA_INFO"
	.sectionflags	@""
	.align	4


	//----- nvinfo : EIATTR_CUDA_API_VERSION
	.align		4
        /*0000*/ 	.byte	0x04, 0x37
        /*0002*/ 	.short	(.L_160 - .L_159)
.L_159:
        /*0004*/ 	.word	0x00000082


	//----- nvinfo : EIATTR_KPARAM_INFO
	.align		4
.L_160:
        /*0008*/ 	.byte	0x04, 0x17
        /*000a*/ 	.short	(.L_162 - .L_161)
.L_161:
        /*000c*/ 	.word	0x00000000
        /*0010*/ 	.short	0x0003
        /*0012*/ 	.short	0x0018
        /*0014*/ 	.byte	0x00, 0xf0, 0x11, 0x00


	//----- nvinfo : EIATTR_KPARAM_INFO
	.align		4
.L_162:
        /*0018*/ 	.byte	0x04, 0x17
        /*001a*/ 	.short	(.L_164 - .L_163)
.L_163:
        /*001c*/ 	.word	0x00000000
        /*0020*/ 	.short	0x0002
        /*0022*/ 	.short	0x0010
        /*0024*/ 	.byte	0x00, 0xf5, 0x21, 0x00


	//----- nvinfo : EIATTR_KPARAM_INFO
	.align		4
.L_164:
        /*0028*/ 	.byte	0x04, 0x17
        /*002a*/ 	.short	(.L_166 - .L_165)
.L_165:
        /*002c*/ 	.word	0x00000000
        /*0030*/ 	.short	0x0001
        /*0032*/ 	.short	0x0008
        /*0034*/ 	.byte	0x00, 0xf5, 0x21, 0x00


	//----- nvinfo : EIATTR_KPARAM_INFO
	.align		4
.L_166:
        /*0038*/ 	.byte	0x04, 0x17
        /*003a*/ 	.short	(.L_168 - .L_167)
.L_167:
        /*003c*/ 	.word	0x00000000
        /*0040*/ 	.short	0x0000
        /*0042*/ 	.short	0x0000
        /*0044*/ 	.byte	0x00, 0xf5, 0x21, 0x00


	//----- nvinfo : EIATTR_SPARSE_MMA_MASK
	.align		4
.L_168:
        /*0048*/ 	.byte	0x03, 0x50
        /*004a*/ 	.short	0x0000


	//----- nvinfo : EIATTR_MAXREG_COUNT
	.align		4
        /*004c*/ 	.byte	0x03, 0x1b
        /*004e*/ 	.short	0x00ff


	//----- nvinfo : EIATTR_NUM_BARRIERS
	.align		4
        /*0050*/ 	.byte	0x02, 0x4c
        /*0052*/ 	.byte	0x01
	.zero		1


	//----- nvinfo : EIATTR_MERCURY_ISA_VERSION
	.align		4
        /*0054*/ 	.byte	0x03, 0x5f
        /*0056*/ 	.short	0x0101


	//----- nvinfo : EIATTR_VRC_CTA_INIT_COUNT
	.align		4
        /*0058*/ 	.byte	0x02, 0x4a
	.zero		1
	.zero		1


	//----- nvinfo : EIATTR_EXIT_INSTR_OFFSETS
	.align		4
        /*005c*/ 	.byte	0x04, 0x1c
        /*005e*/ 	.short	(.L_170 - .L_169)


	//   ....[0]....
.L_169:
        /*0060*/ 	.word	0x00000070


	//   ....[1]....
        /*0064*/ 	.word	0x000001a0


	//----- nvinfo : EIATTR_CRS_STACK_SIZE
	.align		4
.L_170:
        /*0068*/ 	.byte	0x04, 0x1e
        /*006a*/ 	.short	(.L_172 - .L_171)
.L_171:
        /*006c*/ 	.word	0x00000000


	//----- nvinfo : EIATTR_CBANK_PARAM_SIZE
	.align		4
.L_172:
        /*0070*/ 	.byte	0x03, 0x19
        /*0072*/ 	.short	0x001c


	//----- nvinfo : EIATTR_PARAM_CBANK
	.align		4
        /*0074*/ 	.byte	0x04, 0x0a
        /*0076*/ 	.short	(.L_174 - .L_173)
	.align		4
.L_173:
        /*0078*/ 	.word	index@(.nv.constant0._Z11Sort_KernelPiS_S_i)
        /*007c*/ 	.short	0x0380
        /*007e*/ 	.short	0x001c


	//----- nvinfo : EIATTR_SW_WAR
	.align		4
.L_174:
        /*0080*/ 	.byte	0x04, 0x36
        /*0082*/ 	.short	(.L_176 - .L_175)
.L_175:
        /*0084*/ 	.word	0x00000008
.L_176:


//--------------------- .nv.info._Z11Hist_KernelPiS_i --------------------------
	.section	.nv.info._Z11Hist_KernelPiS_i,"",@"SHT_CUDA_INFO"
	.sectionflags	@""
	.align	4


	//----- nvinfo : EIATTR_CUDA_API_VERSION
	.align		4
        /*0000*/ 	.byte	0x04, 0x37
        /*0002*/ 	.short	(.L_178 - .L_177)
.L_177:
        /*0004*/ 	.word	0x00000082


	//----- nvinfo : EIATTR_KPARAM_INFO
	.align		4
.L_178:
        /*0008*/ 	.byte	0x04, 0x17
        /*000a*/ 	.short	(.L_180 - .L_179)
.L_179:
        /*000c*/ 	.word	0x00000000
        /*0010*/ 	.short	0x0002
        /*0012*/ 	.short	0x0010
        /*0014*/ 	.byte	0x00, 0xf0, 0x11, 0x00


	//----- nvinfo : EIATTR_KPARAM_INFO
	.align		4
.L_180:
        /*0018*/ 	.byte	0x04, 0x17
        /*001a*/ 	.short	(.L_182 - .L_181)
.L_181:
        /*001c*/ 	.word	0x00000000
        /*0020*/ 	.short	0x0001
        /*0022*/ 	.short	0x0008
        /*0024*/ 	.byte	0x00, 0xf5, 0x21, 0x00


	//----- nvinfo : EIATTR_KPARAM_INFO
	.align		4
.L_182:
        /*0028*/ 	.byte	0x04, 0x17
        /*002a*/ 	.short	(.L_184 - .L_183)
.L_183:
        /*002c*/ 	.word	0x00000000
        /*0030*/ 	.short	0x0000
        /*0032*/ 	.short	0x0000
        /*0034*/ 	.byte	0x00, 0xf5, 0x21, 0x00


	//----- nvinfo : EIATTR_SPARSE_MMA_MASK
	.align		4
.L_184:
        /*0038*/ 	.byte	0x03, 0x50
        /*003a*/ 	.short	0x0000


	//----- nvinfo : EIATTR_MAXREG_COUNT
	.align		4
        /*003c*/ 	.byte	0x03, 0x1b
        /*003e*/ 	.short	0x00ff


	//----- nvinfo : EIATTR_NUM_BARRIERS
	.align		4
        /*0040*/ 	.byte	0x02, 0x4c
        /*0042*/ 	.byte	0x01
	.zero		1


	//----- nvinfo : EIATTR_MERCURY_ISA_VERSION
	.align		4
        /*0044*/ 	.byte	0x03, 0x5f
        /*0046*/ 	.short	0x0101


	//----- nvinfo : EIATTR_VRC_CTA_INIT_COUNT
	.align		4
        /*0048*/ 	.byte	0x02, 0x4a
	.zero		1
	.zero		1


	//----- nvinfo : EIATTR_EXIT_INSTR_OFFSETS
	.align		4
        /*004c*/ 	.byte	0x04, 0x1c
        /*004e*/ 	.short	(.L_186 - .L_185)


	//   ....[0]....
.L_185:
        /*0050*/ 	.word	0x00000070


	//   ....[1]....
        /*0054*/ 	.word	0x00000170


	//----- nvinfo : EIATTR_CRS_STACK_SIZE
	.align		4
.L_186:
        /*0058*/ 	.byte	0x04, 0x1e
        /*005a*/ 	.short	(.L_188 - .L_187)
.L_187:
        /*005c*/ 	.word	0x00000000


	//----- nvinfo : EIATTR_CBANK_PARAM_SIZE
	.align		4
.L_188:
        /*0060*/ 	.byte	0x03, 0x19
        /*0062*/ 	.short	0x0014


	//----- nvinfo : EIATTR_PARAM_CBANK
	.align		4
        /*0064*/ 	.byte	0x04, 0x0a
        /*0066*/ 	.short	(.L_190 - .L_189)
	.align		4
.L_189:
        /*0068*/ 	.word	index@(.nv.constant0._Z11Hist_KernelPiS_i)
        /*006c*/ 	.short	0x0380
        /*006e*/ 	.short	0x0014


	//----- nvinfo : EIATTR_SW_WAR
	.align		4
.L_190:
        /*0070*/ 	.byte	0x04, 0x36
        /*0072*/ 	.short	(.L_192 - .L_191)
.L_191:
        /*0074*/ 	.word	0x00000008
.L_192:


//--------------------- .nv.callgraph             --------------------------
	.section	.nv.callgraph,"",@"SHT_CUDA_CALLGRAPH"
	.align	4
	.sectionentsize	8
	.align		4
        /*0000*/ 	.word	0x00000000
	.align		4
        /*0004*/ 	.word	0xffffffff
	.align		4
        /*0008*/ 	.word	0x00000000
	.align		4
        /*000c*/ 	.word	0xfffffffe
	.align		4
        /*0010*/ 	.word	0x00000000
	.align		4
        /*0014*/ 	.word	0xfffffffd
	.align		4
        /*0018*/ 	.word	0x00000000
	.align		4
        /*001c*/ 	.word	0xfffffffc


//--------------------- .nv.constant4             --------------------------
	.section	.nv.constant4,"a",@progbits
	.align	8
	.align		8
.nv.constant4:
        /*0000*/ 	.dword	_ZN29_INTERNAL_ecec2916_4_k_cu_eps4cuda3std3__45__cpo5beginE
	.align		8
        /*0008*/ 	.dword	_ZN29_INTERNAL_ecec2916_4_k_cu_eps4cuda3std3__45__cpo3endE
	.align		8
        /*0010*/ 	.dword	_ZN29_INTERNAL_ecec2916_4_k_cu_eps4cuda3std3__45__cpo6cbeginE
	.align		8
        /*0018*/ 	.dword	_ZN29_INTERNAL_ecec2916_4_k_cu_eps4cuda3std3__45__cpo4cendE
	.align		8
        /*0020*/ 	.dword	_ZN29_INTERNAL_ecec2916_4_k_cu_eps4cuda3std3__45__cpo6rbeginE
	.align		8
        /*0028*/ 	.dword	_ZN29_INTERNAL_ecec2916_4_k_cu_eps4cuda3std3__45__cpo4rendE
	.align		8
        /*0030*/ 	.dword	_ZN29_INTERNAL_ecec2916_4_k_cu_eps4cuda3std3__45__cpo7crbeginE
	.align		8
        /*0038*/ 	.dword	_ZN29_INTERNAL_ecec2916_4_k_cu_eps4cuda3std3__45__cpo5crendE
	.align		8
        /*0040*/ 	.dword	_ZN29_INTERNAL_ecec2916_4_k_cu_eps4cuda3std3__431_GLOBAL__N__ecec2916_4_k_cu_eps6ignoreE
	.align		8
        /*0048*/ 	.dword	_ZN29_INTERNAL_ecec2916_4_k_cu_eps4cuda3std3__419piecewise_constructE
	.align		8
        /*0050*/ 	.dword	_ZN29_INTERNAL_ecec2916_4_k_cu_eps4cuda3std3__48in_placeE
	.align		8
        /*0058*/ 	.dword	_ZN29_INTERNAL_ecec2916_4_k_cu_eps4cuda3std3__420unreachable_sentinelE
	.align		8
        /*0060*/ 	.dword	_ZN29_INTERNAL_ecec2916_4_k_cu_eps4cuda3std3__47nulloptE
	.align		8
        /*0068*/ 	.dword	_ZN29_INTERNAL_ecec2916_4_k_cu_eps4cuda3std3__48unexpectE
	.align		8
        /*0070*/ 	.dword	_ZN29_INTERNAL_ecec2916_4_k_cu_eps4cuda3std6ranges3__45__cpo4swapE
	.align		8
        /*0078*/ 	.dword	_ZN29_INTERNAL_ecec2916_4_k_cu_eps4cuda3std6ranges3__45__cpo9iter_moveE
	.align		8
        /*0080*/ 	.dword	_ZN29_INTERNAL_ecec2916_4_k_cu_eps4cuda3std6ranges3__45__cpo5beginE
	.align		8
        /*0088*/ 	.dword	_ZN29_INTERNAL_ecec2916_4_k_cu_eps4cuda3std6ranges3__45__cpo3endE
	.align		8
        /*0090*/ 	.dword	_ZN29_INTERNAL_ecec2916_4_k_cu_eps4cuda3std6ranges3__45__cpo6cbeginE
	.align		8
        /*0098*/ 	.dword	_ZN29_INTERNAL_ecec2916_4_k_cu_eps4cuda3std6ranges3__45__cpo4cendE
	.align		8
        /*00a0*/ 	.dword	_ZN29_INTERNAL_ecec2916_4_k_cu_eps4cuda3std6ranges3__45__cpo7advanceE
	.align		8
        /*00a8*/ 	.dword	_ZN29_INTERNAL_ecec2916_4_k_cu_eps4cuda3std6ranges3__45__cpo9iter_swapE
	.align		8
        /*00b0*/ 	.dword	_ZN29_INTERNAL_ecec2916_4_k_cu_eps4cuda3std6ranges3__45__cpo4nextE
	.align		8
        /*00b8*/ 	.dword	_ZN29_INTERNAL_ecec2916_4_k_cu_eps4cuda3std6ranges3__45__cpo4prevE
	.align		8
        /*00c0*/ 	.dword	_ZN29_INTERNAL_ecec2916_4_k_cu_eps4cuda3std6ranges3__45__cpo4dataE
	.align		8
        /*00c8*/ 	.dword	_ZN29_INTERNAL_ecec2916_4_k_cu_eps4cuda3std6ranges3__45__cpo5cdataE
	.align		8
        /*00d0*/ 	.dword	_ZN29_INTERNAL_ecec2916_4_k_cu_eps4cuda3std6ranges3__45__cpo4sizeE
	.align		8
        /*00d8*/ 	.dword	_ZN29_INTERNAL_ecec2916_4_k_cu_eps4cuda3std6ranges3__45__cpo5ssizeE
	.align		8
        /*00e0*/ 	.dword	_ZN29_INTERNAL_ecec2916_4_k_cu_eps4cuda3std6ranges3__45__cpo8distanceE
	.align		8
        /*00e8*/ 	.dword	_ZN29_INTERNAL_ecec2916_4_k_cu_eps6thrust24THRUST_300001_SM_1000_NS8cuda_cub3parE
	.align		8
        /*00f0*/ 	.dword	_ZN29_INTERNAL_ecec2916_4_k_cu_eps6thrust24THRUST_300001_SM_1000_NS8cuda_cub10par_nosyncE
	.align		8
        /*00f8*/ 	.dword	_ZN29_INTERNAL_ecec2916_4_k_cu_eps6thrust24THRUST_300001_SM_1000_NS6system6detail10sequential3seqE
	.align		8
        /*0100*/ 	.dword	_ZN29_INTERNAL_ecec2916_4_k_cu_eps6thrust24THRUST_300001_SM_1000_NS12placeholders2_1E
	.align		8
        /*0108*/ 	.dword	_ZN29_INTERNAL_ecec2916_4_k_cu_eps6thrust24THRUST_300001_SM_1000_NS12placeholders2_2E
	.align		8
        /*0110*/ 	.dword	_ZN29_INTERNAL_ecec2916_4_k_cu_eps6thrust24THRUST_300001_SM_1000_NS12placeholders2_3E
	.align		8
        /*0118*/ 	.dword	_ZN29_INTERNAL_ecec2916_4_k_cu_eps6thrust24THRUST_300001_SM_1000_NS12placeholders2_4E
	.align		8
        /*0120*/ 	.dword	_ZN29_INTERNAL_ecec2916_4_k_cu_eps6thrust24THRUST_300001_SM_1000_NS12placeholders2_5E
	.align		8
        /*0128*/ 	.dword	_ZN29_INTERNAL_ecec2916_4_k_cu_eps6thrust24THRUST_300001_SM_1000_NS12placeholders2_6E
	.align		8
        /*0130*/ 	.dword	_ZN29_INTERNAL_ecec2916_4_k_cu_eps6thrust24THRUST_300001_SM_1000_NS12placeholders2_7E
	.align		8
        /*0138*/ 	.dword	_ZN29_INTERNAL_ecec2916_4_k_cu_eps6thrust24THRUST_300001_SM_1000_NS12placeholders2_8E
	.align		8
        /*0140*/ 	.dword	_ZN29_INTERNAL_ecec2916_4_k_cu_eps6thrust24THRUST_300001_SM_1000_NS12placeholders2_9E
	.align		8
        /*0148*/ 	.dword	_ZN29_INTERNAL_ecec2916_4_k_cu_eps6thrust24THRUST_300001_SM_1000_NS12placeholders3_10E
	.align		8
        /*0150*/ 	.dword	_ZN29_INTERNAL_ecec2916_4_k_cu_eps6thrust24THRUST_300001_SM_1000_NS3seqE


//--------------------- .text._ZN3cub18CUB_300001_SM_10006detail4scan16DeviceScanKernelINS2_10policy_hubIiiimN4cuda3std3__44plusIvEEE10Policy1000EN6thrust24THRUST_300001_SM_1000_NS10device_ptrIiEESF_NS0_13ScanTileStateIiLb1EEES9_NS1_10InputValueIiPiEEmiLb0EiEEvT0_T1_T2_iT3_T4_T5_ --------------------------
	.section	.text._ZN3cub18CUB_300001_SM_10006detail4scan16DeviceScanKernelINS2_10policy_hubIiiimN4cuda3std3__44plusIvEEE10Policy1000EN6thrust24THRUST_300001_SM_1000_NS10device_ptrIiEESF_NS0_13ScanTileStateIiLb1EEES9_NS1_10InputValueIiPiEEmiLb0EiEEvT0_T1_T2_iT3_T4_T5_,"ax",@progbits
	.align	128
        .global         _ZN3cub18CUB_300001_SM_10006detail4scan16DeviceScanKernelINS2_10policy_hubIiiimN4cuda3std3__44plusIvEEE10Policy1000EN6thrust24THRUST_300001_SM_1000_NS10device_ptrIiEESF_NS0_13ScanTileStateIiLb1EEES9_NS1_10InputValueIiPiEEmiLb0EiEEvT0_T1_T2_iT3_T4_T5_
        .type           _ZN3cub18CUB_300001_SM_10006detail4scan16DeviceScanKernelINS2_10policy_hubIiiimN4cuda3std3__44plusIvEEE10Policy1000EN6thrust24THRUST_300001_SM_1000_NS10device_ptrIiEESF_NS0_13ScanTileStateIiLb1EEES9_NS1_10InputValueIiPiEEmiLb0EiEEvT0_T1_T2_iT3_T4_T5_,@function
        .size           _ZN3cub18CUB_300001_SM_10006detail4scan16DeviceScanKernelINS2_10policy_hubIiiimN4cuda3std3__44plusIvEEE10Policy1000EN6thrust24THRUST_300001_SM_1000_NS10device_ptrIiEESF_NS0_13ScanTileStateIiLb1EEES9_NS1_10InputValueIiPiEEmiLb0EiEEvT0_T1_T2_iT3_T4_T5_,(.L_x_192 - _ZN3cub18CUB_300001_SM_10006detail4scan16DeviceScanKernelINS2_10policy_hubIiiimN4cuda3std3__44plusIvEEE10Policy1000EN6thrust24THRUST_300001_SM_1000_NS10device_ptrIiEESF_NS0_13ScanTileStateIiLb1EEES9_NS1_10InputValueIiPiEEmiLb0EiEEvT0_T1_T2_iT3_T4_T5_)
        .other          _ZN3cub18CUB_300001_SM_10006detail4scan16DeviceScanKernelINS2_10policy_hubIiiimN4cuda3std3__44plusIvEEE10Policy1000EN6thrust24THRUST_300001_SM_1000_NS10device_ptrIiEESF_NS0_13ScanTileStateIiLb1EEES9_NS1_10InputValueIiPiEEmiLb0EiEEvT0_T1_T2_iT3_T4_T5_,@"STO_CUDA_ENTRY STV_DEFAULT"
_ZN3cub18CUB_300001_SM_10006detail4scan16DeviceScanKernelINS2_10policy_hubIiiimN4cuda3std3__44plusIvEEE10Policy1000EN6thrust24THRUST_300001_SM_1000_NS10device_ptrIiEESF_NS0_13ScanTileStateIiLb1EEES9_NS1_10InputValueIiPiEEmiLb0EiEEvT0_T1_T2_iT3_T4_T5_:
.text._ZN3cub18CUB_300001_SM_10006detail4scan16DeviceScanKernelINS2_10policy_hubIiiimN4cuda3std3__44plusIvEEE10Policy1000EN6thrust24THRUST_300001_SM_1000_NS10device_ptrIiEESF_NS0_13ScanTileStateIiLb1EEES9_NS1_10InputValueIiPiEEmiLb0EiEEvT0_T1_T2_iT3_T4_T5_:
[----:B------:R-:W-:Y:S01]  /*0000*/  LDC R1, c[0x0][0x37c] ;  /* 0x0000df00ff017b82 */ /* 0x000fe20000000800 */
[----:B------:R-:W0:Y:S01]  /*0010*/  LDCU UR4, c[0x0][0x3a0] ;  /* 0x00007400ff0477ac */ /* 0x000e220008000800 */
[----:B------:R-:W1:Y:S06]  /*0020*/  LDCU.64 UR12, c[0x0][0x358] ;  /* 0x00006b00ff0c77ac */ /* 0x000e6c0008000a00 */
[----:B------:R-:W2:Y:S01]  /*0030*/  S2UR UR6, SR_CTAID.X ;  /* 0x00000000000679c3 */ /* 0x000ea20000002500 */
[----:B------:R-:W3:Y:S01]  /*0040*/  LDCU.64 UR8, c[0x0][0x3b0] ;  /* 0x00007600ff0877ac */ /* 0x000ee20008000a00 */
[----:B0-----:R-:W-:-:S06]  /*0050*/  UPRMT UR4, UR4, 0x7770, URZ ;  /* 0x0000777004047896 */ /* 0x001fcc00080000ff */
[----:B------:R-:W-:-:S05]  /*0060*/  ISETP.NE.AND P0, PT, RZ, UR4, PT ;  /* 0x00000004ff007c0c */ /* 0x000fca000bf05270 */
[----:B------:R-:W2:Y:S08]  /*0070*/  LDCU UR4, c[0x0][0x398] ;  /* 0x00007300ff0477ac */ /* 0x000eb00008000800 */
[----:B------:R-:W1:Y:S02]  /*0080*/  @P0 LDC.64 R2, c[0x0][0x3a8] ;  /* 0x0000ea00ff020b82 */ /* 0x000e640000000a00 */
[----:B-1----:R0:W5:Y:S01]  /*0090*/  @P0 LDG.E R39, desc[UR12][R2.64] ;  /* 0x0000000c02270981 */ /* 0x002162000c1e1900 */
[----:B--2---:R-:W-:-:S04]  /*00a0*/  UIADD3 UR6, UPT, UPT, UR6, UR4, URZ ;  /* 0x0000000406067290 */ /* 0x004fc8000fffe0ff */
[----:B------:R-:W-:-:S04]  /*00b0*/  UIMAD.WIDE UR10, UR6, 0x1ee0, URZ ;  /* 0x00001ee0060a78a5 */ /* 0x000fc8000f8e02ff */
[----:B---3--:R-:W-:-:S04]  /*00c0*/  UIADD3 UR7, UP0, UPT, -UR10, UR8, URZ ;  /* 0x000000080a077290 */ /* 0x008fc8000ff1e1ff */
[----:B------:R-:W-:Y:S02]  /*00d0*/  UIADD3.X UR4, UPT, UPT, ~UR11, UR9, URZ, UP0, !UPT ;  /* 0x000000090b047290 */ /* 0x000fe400087fe5ff */
[----:B------:R-:W-:-:S04]  /*00e0*/  UISETP.GE.U32.AND UP0, UPT, UR7, 0x1ee1, UPT ;  /* 0x00001ee10700788c */ /* 0x000fc8000bf06070 */
[----:B------:R-:W-:Y:S01]  /*00f0*/  UISETP.GE.U32.AND.EX UP0, UPT, UR4, URZ, UPT, UP0 ;  /* 0x000000ff0400728c */ /* 0x000fe2000bf06100 */
[----:B------:R-:W1:Y:S08]  /*0100*/  @!P0 LDC R39, c[0x0][0x3a8] ;  /* 0x0000ea00ff278b82 */ /* 0x000e700000000800 */
[----:B0-----:R-:W-:Y:S05]  /*0110*/  BRA.U !UP0, `(.L_x_0) ;  /* 0x0000001908f47547 */ /* 0x001fea000b800000 */
[----:B------:R-:W0:Y:S01]  /*0120*/  S2R R35, SR_TID.X ;  /* 0x0000000000237919 */ /* 0x000e220000002100 */
[----:B------:R-:W2:Y:S01]  /*0130*/  LDCU.64 UR4, c[0x0][0x380] ;  /* 0x00007000ff0477ac */ /* 0x000ea20008000a00 */
[C---:B0-----:R-:W-:Y:S02]  /*0140*/  LOP3.LUT R0, R35.reuse, 0x1f, RZ, 0xc0, !PT ;  /* 0x0000001f23007812 */ /* 0x041fe400078ec0ff */
[----:B------:R-:W-:-:S05]  /*0150*/  LOP3.LUT R3, R35, 0x3e0, RZ, 0xc0, !PT ;  /* 0x000003e023037812 */ /* 0x000fca00078ec0ff */
[----:B------:R-:W-:-:S05]  /*0160*/  IMAD R0, R3, 0x13, R0 ;  /* 0x0000001303007824 */ /* 0x000fca00078e0200 */
[----:B------:R-:W-:-:S05]  /*0170*/  IADD3 R0, P0, PT, R0, UR10, RZ ;  /* 0x0000000a00007c10 */ /* 0x000fca000ff1e0ff */
[----:B------:R-:W-:Y:S02]  /*0180*/  IMAD.X R3, RZ, RZ, UR11, P0 ;  /* 0x0000000bff037e24 */ /* 0x000fe400080e06ff */
[----:B------:R-:W-:-:S03]  /*0190*/  IMAD.SHL.U32 R31, R0, 0x4, RZ ;  /* 0x00000004001f7824 */ /* 0x000fc600078e00ff */
[----:B------:R-:W-:Y:S02]  /*01a0*/  SHF.L.U64.HI R30, R0, 0x2, R3 ;  /* 0x00000002001e7819 */ /* 0x000fe40000010203 */
[----:B--2---:R-:W-:-:S04]  /*01b0*/  IADD3 R2, P0, PT, R31, UR4, RZ ;  /* 0x000000041f027c10 */ /* 0x004fc8000ff1e0ff */
[----:B------:R-:W-:-:S05]  /*01c0*/  IADD3.X R3, PT, PT, R30, UR5, RZ, P0, !PT ;  /* 0x000000051e037c10 */ /* 0x000fca00087fe4ff */
[----:B------:R-:W2:Y:S04]  /*01d0*/  LDG.E R5, desc[UR12][R2.64] ;  /* 0x0000000c02057981 */ /* 0x000ea8000c1e1900 */
[----:B------:R-:W3:Y:S04]  /*01e0*/  LDG.E R7, desc[UR12][R2.64+0x80] ;  /* 0x0000800c02077981 */ /* 0x000ee8000c1e1900 */
[----:B------:R-:W4:Y:S04]  /*01f0*/  LDG.E R9, desc[UR12][R2.64+0x100] ;  /* 0x0001000c02097981 */ /* 0x000f28000c1e1900 */
        /* <DEDUP_REMOVED lines=15> */
[----:B------:R-:W4:Y:S01]  /*02f0*/  LDG.E R8, desc[UR12][R2.64+0x900] ;  /* 0x0009000c02087981 */ /* 0x000f22000c1e1900 */
[----:B------:R-:W0:Y:S01]  /*0300*/  S2UR UR5, SR_CgaCtaId ;  /* 0x00000000000579c3 */ /* 0x000e220000008800 */
[----:B------:R-:W-:Y:S01]  /*0310*/  SHF.R.U32.HI R36, RZ, 0x5, R35 ;  /* 0x00000005ff247819 */ /* 0x000fe20000011623 */
[----:B------:R-:W-:Y:S01]  /*0320*/  UMOV UR4, 0x400 ;  /* 0x0000040000047882 */ /* 0x000fe20000000000 */
[----:B------:R-:W1:Y:S01]  /*0330*/  S2R R37, SR_LANEID ;  /* 0x0000000000257919 */ /* 0x000e620000000000 */
[----:B------:R-:W-:Y:S01]  /*0340*/  UISETP.NE.AND UP0, UPT, UR6, URZ, UPT ;  /* 0x000000ff0600728c */ /* 0x000fe2000bf05270 */
[----:B------:R-:W-:Y:S01]  /*0350*/  BSSY.RECONVERGENT B0, `(.L_x_1) ;  /* 0x0000148000007945 */ /* 0x000fe20003800200 */
[----:B0-----:R-:W-:Y:S01]  /*0360*/  ULEA UR4, UR5, UR4, 0x18 ;  /* 0x0000000405047291 */ /* 0x001fe2000f8ec0ff */
[----:B-1----:R-:W-:-:S05]  /*0370*/  IMAD R34, R36, 0x260, R37 ;  /* 0x0000026024227824 */ /* 0x002fca00078e0225 */
[----:B------:R-:W-:-:S05]  /*0380*/  LEA R34, R34, UR4, 0x2 ;  /* 0x0000000422227c11 */ /* 0x000fca000f8e10ff */
[----:B------:R-:W-:Y:S01]  /*0390*/  IMAD R33, R37, 0x48, R34 ;  /* 0x0000004825217824 */ /* 0x000fe200078e0222 */
[----:B--2---:R0:W-:Y:S04]  /*03a0*/  STS [R34], R5 ;  /* 0x0000000522007388 */ /* 0x0041e80000000800 */
[----:B---3--:R0:W-:Y:S04]  /*03b0*/  STS [R34+0x80], R7 ;  /* 0x0000800722007388 */ /* 0x0081e80000000800 */
[----:B----4-:R0:W-:Y:S04]  /*03c0*/  STS [R34+0x100], R9 ;  /* 0x0001000922007388 */ /* 0x0101e80000000800 */
[----:B------:R0:W-:Y:S04]  /*03d0*/  STS [R34+0x180], R11 ;  /* 0x0001800b22007388 */ /* 0x0001e80000000800 */
        /* <DEDUP_REMOVED lines=14> */
[----:B------:R0:W-:Y:S01]  /*04c0*/  STS [R34+0x900], R8 ;  /* 0x0009000822007388 */ /* 0x0001e20000000800 */
[----:B------:R-:W-:-:S03]  /*04d0*/  NOP ;  /* 0x0000000000007918 */ /* 0x000fc60000000000 */
[----:B------:R0:W1:Y:S04]  /*04e0*/  LDS R32, [R33] ;  /* 0x0000000021207984 */ /* 0x0000680000000800 */
[----:B------:R0:W2:Y:S04]  /*04f0*/  LDS R29, [R33+0x4] ;  /* 0x00000400211d7984 */ /* 0x0000a80000000800 */
[----:B------:R0:W3:Y:S04]  /*0500*/  LDS R28, [R33+0x8] ;  /* 0x00000800211c7984 */ /* 0x0000e80000000800 */
[----:B------:R0:W4:Y:S04]  /*0510*/  LDS R27, [R33+0xc] ;  /* 0x00000c00211b7984 */ /* 0x0001280000000800 */
[----:B------:R0:W0:Y:S04]  /*0520*/  LDS R26, [R33+0x10] ;  /* 0x00001000211a7984 */ /* 0x0000280000000800 */
        /* <DEDUP_REMOVED lines=13> */
[----:B------:R0:W0:Y:S01]  /*0600*/  LDS R9, [R33+0x48] ;  /* 0x0000480021097984 */ /* 0x0000220000000800 */
[----:B------:R-:W-:Y:S06]  /*0610*/  BAR.SYNC.DEFER_BLOCKING 0x0 ;  /* 0x0000000000007b1d */ /* 0x000fec0000010000 */
[----:B-1234-:R-:W-:Y:S05]  /*0620*/  BRA.U UP0, `(.L_x_2) ;  /* 0x0000000500247547 */ /* 0x01efea000b800000 */
[----:B0-----:R-:W-:Y:S02]  /*0630*/  IADD3 R8, PT, PT, R28, R29, R32 ;  /* 0x0000001d1c087210 */ /* 0x001fe40007ffe020 */
[C---:B------:R-:W-:Y:S02]  /*0640*/  ISETP.NE.AND P1, PT, R37.reuse, 0x1f, PT ;  /* 0x0000001f2500780c */ /* 0x040fe40003f25270 */
[----:B------:R-:W-:Y:S02]  /*0650*/  IADD3 R8, PT, PT, R26, R27, R8 ;  /* 0x0000001b1a087210 */ /* 0x000fe40007ffe008 */
[----:B------:R-:W-:Y:S02]  /*0660*/  ISETP.NE.AND P2, PT, R37, RZ, PT ;  /* 0x000000ff2500720c */ /* 0x000fe40003f45270 */
[----:B------:R-:W-:-:S04]  /*0670*/  IADD3 R8, PT, PT, R24, R25, R8 ;  /* 0x0000001918087210 */ /* 0x000fc80007ffe008 */
[----:B------:R-:W-:-:S03]  /*0680*/  IADD3 R8, PT, PT, R22, R23, R8 ;  /* 0x0000001716087210 */ /* 0x000fc60007ffe008 */
[----:B------:R-:W-:Y:S02]  /*0690*/  @!P1 LEA R42, R36, UR4, 0x2 ;  /* 0x00000004242a9c11 */ /* 0x000fe4000f8e10ff */
[----:B------:R-:W-:-:S04]  /*06a0*/  IADD3 R8, PT, PT, R20, R21, R8 ;  /* 0x0000001514087210 */ /* 0x000fc80007ffe008 */
[----:B------:R-:W-:-:S04]  /*06b0*/  IADD3 R8, PT, PT, R6, R7, R8 ;  /* 0x0000000706087210 */ /* 0x000fc80007ffe008 */
[----:B------:R-:W-:-:S04]  /*06c0*/  IADD3 R8, PT, PT, R4, R5, R8 ;  /* 0x0000000504087210 */ /* 0x000fc80007ffe008 */
[----:B------:R-:W-:-:S04]  /*06d0*/  IADD3 R8, PT, PT, R2, R3, R8 ;  /* 0x0000000302087210 */ /* 0x000fc80007ffe008 */
[----:B------:R-:W-:-:S05]  /*06e0*/  IADD3 R38, PT, PT, R9, R0, R8 ;  /* 0x0000000009267210 */ /* 0x000fca0007ffe008 */
[----:B------:R-:W0:Y:S02]  /*06f0*/  SHFL.UP P0, R9, R38, 0x1, RZ ;  /* 0x0420000026097989 */ /* 0x000e2400000000ff */
[----:B0-----:R-:W-:-:S05]  /*0700*/  @P0 IMAD.IADD R9, R38, 0x1, R9 ;  /* 0x0000000126090824 */ /* 0x001fca00078e0209 */
[----:B------:R-:W0:Y:S02]  /*0710*/  SHFL.UP P0, R12, R9, 0x2, RZ ;  /* 0x04400000090c7989 */ /* 0x000e2400000000ff */
[----:B0-----:R-:W-:-:S05]  /*0720*/  @P0 IMAD.IADD R12, R9, 0x1, R12 ;  /* 0x00000001090c0824 */ /* 0x001fca00078e020c */
[----:B------:R-:W0:Y:S02]  /*0730*/  SHFL.UP P0, R17, R12, 0x4, RZ ;  /* 0x048000000c117989 */ /* 0x000e2400000000ff */
[----:B0-----:R-:W-:-:S05]  /*0740*/  @P0 IMAD.IADD R17, R12, 0x1, R17 ;  /* 0x000000010c110824 */ /* 0x001fca00078e0211 */
[----:B------:R-:W0:Y:S02]  /*0750*/  SHFL.UP P0, R40, R17, 0x8, RZ ;  /* 0x0500000011287989 */ /* 0x000e2400000000ff */
[----:B0-----:R-:W-:-:S05]  /*0760*/  @P0 IMAD.IADD R40, R17, 0x1, R40 ;  /* 0x0000000111280824 */ /* 0x001fca00078e0228 */
[----:B------:R-:W0:Y:S02]  /*0770*/  SHFL.UP P0, R41, R40, 0x10, RZ ;  /* 0x0600000028297989 */ /* 0x000e2400000000ff */
[----:B0-----:R-:W-:Y:S01]  /*0780*/  @P0 IMAD.IADD R41, R40, 0x1, R41 ;  /* 0x0000000128290824 */ /* 0x001fe200078e0229 */
[----:B------:R-:W-:-:S03]  /*0790*/  ISETP.NE.AND P0, PT, R36, 0x2, PT ;  /* 0x000000022400780c */ /* 0x000fc60003f05270 */
[----:B------:R-:W-:Y:S01]  /*07a0*/  IMAD.IADD R38, R41, 0x1, -R38 ;  /* 0x0000000129267824 */ /* 0x000fe200078e0a26 */
[----:B------:R-:W-:Y:S01]  /*07b0*/  @!P1 STS [R42+0x10], R41 ;  /* 0x000010292a009388 */ /* 0x000fe20000000800 */
[----:B------:R-:W-:Y:S01]  /*07c0*/  BAR.SYNC.DEFER_BLOCKING 0x0 ;  /* 0x0000000000007b1d */ /* 0x000fe20000010000 */
[----:B------:R-:W-:Y:S02]  /*07d0*/  ISETP.NE.AND P1, PT, R36, 0xc, PT ;  /* 0x0000000c2400780c */ /* 0x000fe40003f25270 */
[----:B------:R-:W-:-:S03]  /*07e0*/  SEL R38, R38, RZ, P2 ;  /* 0x000000ff26267207 */ /* 0x000fc60001000000 */
[----:B------:R-:W0:Y:S04]  /*07f0*/  LDS.128 R8, [UR4+0x10] ;  /* 0x00001004ff087984 */ /* 0x000e280008000c00 */
[----:B------:R-:W1:Y:S04]  /*0800*/  LDS.128 R12, [UR4+0x20] ;  /* 0x00002004ff0c7984 */ /* 0x000e680008000c00 */
[----:B------:R-:W2:Y:S01]  /*0810*/  LDS.128 R16, [UR4+0x30] ;  /* 0x00003004ff107984 */ /* 0x000ea20008000c00 */
[----:B0-----:R-:W-:-:S04]  /*0820*/  IMAD.IADD R9, R8, 0x1, R9 ;  /* 0x0000000108097824 */ /* 0x001fc800078e0209 */
[----:B------:R-:W-:Y:S01]  /*0830*/  IMAD.IADD R10, R10, 0x1, R9 ;  /* 0x000000010a0a7824 */ /* 0x000fe200078e0209 */
[----:B------:R-:W-:Y:S02]  /*0840*/  SEL R8, R9, R8, !P0 ;  /* 0x0000000809087207 */ /* 0x000fe40004000000 */
[----:B------:R-:W-:Y:S01]  /*0850*/  ISETP.NE.AND P0, PT, R36, 0x3, PT ;  /* 0x000000032400780c */ /* 0x000fe20003f05270 */
[----:B------:R-:W-:-:S03]  /*0860*/  IMAD.IADD R11, R11, 0x1, R10 ;  /* 0x000000010b0b7824 */ /* 0x000fc600078e020a */
[----:B------:R-:W-:Y:S01]  /*0870*/  SEL R8, R10, R8, !P0 ;  /* 0x000000080a087207 */ /* 0x000fe20004000000 */
[----:B-1----:R-:W-:Y:S01]  /*0880*/  IMAD.IADD R12, R11, 0x1, R12 ;  /* 0x000000010b0c7824 */ /* 0x002fe200078e020c */
[----:B------:R-:W-:-:S03]  /*0890*/  ISETP.NE.AND P0, PT, R36, 0x4, PT ;  /* 0x000000042400780c */ /* 0x000fc60003f05270 */
[----:B------:R-:W-:Y:S01]  /*08a0*/  IMAD.IADD R13, R13, 0x1, R12 ;  /* 0x000000010d0d7824 */ /* 0x000fe200078e020c */
[----:B------:R-:W-:Y:S02]  /*08b0*/  SEL R8, R11, R8, !P0 ;  /* 0x000000080b087207 */ /* 0x000fe40004000000 */
[----:B------:R-:W-:Y:S01]  /*08c0*/  ISETP.NE.AND P0, PT, R36, 0x5, PT ;  /* 0x000000052400780c */ /* 0x000fe20003f05270 */
[----:B------:R-:W-:-:S03]  /*08d0*/  IMAD.IADD R14, R14, 0x1, R13 ;  /* 0x000000010e0e7824 */ /* 0x000fc600078e020d */
[----:B------:R-:W-:Y:S01]  /*08e0*/  SEL R8, R12, R8, !P0 ;  /* 0x000000080c087207 */ /* 0x000fe20004000000 */
[----:B------:R-:W-:Y:S01]  /*08f0*/  IMAD.IADD R15, R15, 0x1, R14 ;  /* 0x000000010f0f7824 */ /* 0x000fe200078e020e */
[----:B------:R-:W-:-:S03]  /*0900*/  ISETP.NE.AND P0, PT, R36, 0x6, PT ;  /* 0x000000062400780c */ /* 0x000fc60003f05270 */
[----:B--2---:R-:W-:Y:S01]  /*0910*/  IMAD.IADD R16, R15, 0x1, R16 ;  /* 0x000000010f107824 */ /* 0x004fe200078e0210 */
[----:B------:R-:W-:Y:S02]  /*0920*/  SEL R9, R13, R8, !P0 ;  /* 0x000000080d097207 */ /* 0x000fe40004000000 */
[----:B------:R-:W-:Y:S01]  /*0930*/  ISETP.NE.AND P0, PT, R36, 0x7, PT ;  /* 0x000000072400780c */ /* 0x000fe20003f05270 */
[----:B------:R-:W0:Y:S01]  /*0940*/  LDS R8, [UR4+0x40] ;  /* 0x00004004ff087984 */ /* 0x000e220008000800 */
[----:B------:R-:W-:Y:S02]  /*0950*/  IMAD.IADD R17, R17, 0x1, R16 ;  /* 0x0000000111117824 */ /* 0x000fe400078e0210 */
[----:B------:R-:W-:Y:S02]  /*0960*/  SEL R9, R14, R9, !P0 ;  /* 0x000000090e097207 */ /* 0x000fe40004000000 */
[----:B------:R-:W-:Y:S01]  /*0970*/  ISETP.NE.AND P0, PT, R36, 0x8, PT ;  /* 0x000000082400780c */ /* 0x000fe20003f05270 */
[----:B------:R-:W-:-:S03]  /*0980*/  IMAD.IADD R18, R18, 0x1, R17 ;  /* 0x0000000112127824 */ /* 0x000fc600078e0211 */
[----:B------:R-:W-:Y:S02]  /*0990*/  SEL R9, R15, R9, !P0 ;  /* 0x000000090f097207 */ /* 0x000fe40004000000 */
[----:B------:R-:W-:-:S04]  /*09a0*/  ISETP.NE.AND P0, PT, R36, 0x9, PT ;  /* 0x000000092400780c */ /* 0x000fc80003f05270 */
[----:B------:R-:W-:Y:S02]  /*09b0*/  SEL R9, R16, R9, !P0 ;  /* 0x0000000910097207 */ /* 0x000fe40004000000 */
[----:B------:R-:W-:-:S04]  /*09c0*/  ISETP.NE.AND P0, PT, R36, 0xa, PT ;  /* 0x0000000a2400780c */ /* 0x000fc80003f05270 */
[----:B------:R-:W-:Y:S02]  /*09d0*/  SEL R9, R17, R9, !P0 ;  /* 0x0000000911097207 */ /* 0x000fe40004000000 */
[----:B------:R-:W-:-:S04]  /*09e0*/  ISETP.NE.AND P0, PT, R36, 0xb, PT ;  /* 0x0000000b2400780c */ /* 0x000fc80003f05270 */
[----:B------:R-:W-:Y:S01]  /*09f0*/  SEL R9, R18, R9, !P0 ;  /* 0x0000000912097207 */ /* 0x000fe20004000000 */
[----:B------:R-:W-:Y:S01]  /*0a00*/  IMAD.IADD R18, R19, 0x1, R18 ;  /* 0x0000000113127824 */ /* 0x000fe200078e0212 */
[----:B------:R-:W-:-:S04]  /*0a10*/  ISETP.GE.U32.AND P0, PT, R35, 0x20, PT ;  /* 0x000000202300780c */ /* 0x000fc80003f06070 */
[C---:B------:R-:W-:Y:S02]  /*0a20*/  SEL R9, R18.reuse, R9, !P1 ;  /* 0x0000000912097207 */ /* 0x040fe40004800000 */
[----:B------:R-:W-:Y:S02]  /*0a30*/  ISETP.NE.AND P1, PT, R35, RZ, PT ;  /* 0x000000ff2300720c */ /* 0x000fe40003f25270 */
[----:B------:R-:W-:Y:S02]  /*0a40*/  SEL R10, R9, RZ, P0 ;  /* 0x000000ff090a7207 */ /* 0x000fe40000000000 */
[--C-:B0----5:R-:W-:Y:S02]  /*0a50*/  IADD3 R9, PT, PT, R18, R8, R39.reuse ;  /* 0x0000000812097210 */ /* 0x121fe40007ffe027 */
[----:B------:R-:W-:-:S07]  /*0a60*/  IADD3 R38, PT, PT, R10, R38, R39 ;  /* 0x000000260a267210 */ /* 0x000fce0007ffe027 */
[----:B------:R-:W-:Y:S05]  /*0a70*/  @P1 BRA `(.L_x_3) ;  /* 0x0000000c00541947 */ /* 0x000fea0003800000 */
[----:B------:R-:W0:Y:S01]  /*0a80*/  LDC.64 R10, c[0x0][0x390] ;  /* 0x0000e400ff0a7b82 */ /* 0x000e220000000a00 */
[----:B------:R-:W-:-:S05]  /*0a90*/  IMAD.MOV.U32 R8, RZ, RZ, 0x65 ;  /* 0x00000065ff087424 */ /* 0x000fca00078e00ff */
[----:B0-----:R0:W-:Y:S01]  /*0aa0*/  ST.E.64.STRONG.GPU desc[UR12][R10.64+0x100], R8 ;  /* 0x000100080a007985 */ /* 0x0011e2000c10fb0c */
[----:B------:R-:W-:Y:S05]  /*0ab0*/  BRA `(.L_x_3) ;  /* 0x0000000c00447947 */ /* 0x000fea0003800000 */
.L_x_2:
        /* <DEDUP_REMOVED lines=20> */
[----:B-----5:R-:W0:Y:S02]  /*0c00*/  SHFL.UP P0, R39, R40, 0x10, RZ ;  /* 0x0600000028277989 */ /* 0x020e2400000000ff */
[----:B0-----:R-:W-:Y:S01]  /*0c10*/  @P0 IMAD.IADD R39, R40, 0x1, R39 ;  /* 0x0000000128270824 */ /* 0x001fe200078e0227 */
[----:B------:R-:W-:-:S04]  /*0c20*/  ISETP.NE.AND P0, PT, R36, 0x2, PT ;  /* 0x000000022400780c */ /* 0x000fc80003f05270 */
[----:B------:R-:W-:Y:S01]  /*0c30*/  @!P1 STS [R42+0x10], R39 ;  /* 0x000010272a009388 */ /* 0x000fe20000000800 */
[----:B------:R-:W-:Y:S01]  /*0c40*/  BAR.SYNC.DEFER_BLOCKING 0x0 ;  /* 0x0000000000007b1d */ /* 0x000fe20000010000 */
[----:B------:R-:W-:-:S05]  /*0c50*/  ISETP.NE.AND P1, PT, R36, 0xc, PT ;  /* 0x0000000c2400780c */ /* 0x000fca0003f25270 */
[----:B------:R-:W0:Y:S04]  /*0c60*/  LDS.128 R8, [UR4+0x10] ;  /* 0x00001004ff087984 */ /* 0x000e280008000c00 */
[----:B------:R-:W1:Y:S04]  /*0c70*/  LDS.128 R12, [UR4+0x20] ;  /* 0x00002004ff0c7984 */ /* 0x000e680008000c00 */
[----:B------:R-:W2:Y:S01]  /*0c80*/  LDS.128 R16, [UR4+0x30] ;  /* 0x00003004ff107984 */ /* 0x000ea20008000c00 */
[----:B0-----:R-:W-:-:S04]  /*0c90*/  IMAD.IADD R9, R8, 0x1, R9 ;  /* 0x0000000108097824 */ /* 0x001fc800078e0209 */
[----:B------:R-:W-:Y:S01]  /*0ca0*/  IMAD.IADD R10, R10, 0x1, R9 ;  /* 0x000000010a0a7824 */ /* 0x000fe200078e0209 */
[----:B------:R-:W-:Y:S02]  /*0cb0*/  SEL R8, R9, R8, !P0 ;  /* 0x0000000809087207 */ /* 0x000fe40004000000 */
[----:B------:R-:W-:Y:S01]  /*0cc0*/  ISETP.NE.AND P0, PT, R36, 0x3, PT ;  /* 0x000000032400780c */ /* 0x000fe20003f05270 */
[----:B------:R-:W-:Y:S01]  /*0cd0*/  IMAD.IADD R11, R11, 0x1, R10 ;  /* 0x000000010b0b7824 */ /* 0x000fe200078e020a */
[----:B------:R-:W0:Y:S02]  /*0ce0*/  LDS R9, [UR4+0x40] ;  /* 0x00004004ff097984 */ /* 0x000e240008000800 */
        /* <DEDUP_REMOVED lines=13> */
[----:B------:R-:W-:-:S03]  /*0dc0*/  IMAD.IADD R17, R17, 0x1, R16 ;  /* 0x0000000111117824 */ /* 0x000fc600078e0210 */
[----:B------:R-:W-:Y:S01]  /*0dd0*/  SEL R8, R14, R8, !P0 ;  /* 0x000000080e087207 */ /* 0x000fe20004000000 */
[----:B------:R-:W-:Y:S01]  /*0de0*/  IMAD.IADD R18, R18, 0x1, R17 ;  /* 0x0000000112127824 */ /* 0x000fe200078e0211 */
[----:B------:R-:W-:-:S03]  /*0df0*/  ISETP.NE.AND P0, PT, R36, 0x8, PT ;  /* 0x000000082400780c */ /* 0x000fc60003f05270 */
[----:B------:R-:W-:Y:S01]  /*0e00*/  IMAD.IADD R19, R19, 0x1, R18 ;  /* 0x0000000113137824 */ /* 0x000fe200078e0212 */
[----:B------:R-:W-:Y:S02]  /*0e10*/  SEL R8, R15, R8, !P0 ;  /* 0x000000080f087207 */ /* 0x000fe40004000000 */
[----:B------:R-:W-:-:S04]  /*0e20*/  ISETP.NE.AND P0, PT, R36, 0x9, PT ;  /* 0x000000092400780c */ /* 0x000fc80003f05270 */
[----:B------:R-:W-:Y:S02]  /*0e30*/  SEL R8, R16, R8, !P0 ;  /* 0x0000000810087207 */ /* 0x000fe40004000000 */
[----:B------:R-:W-:Y:S01]  /*0e40*/  ISETP.NE.AND P0, PT, R36, 0xa, PT ;  /* 0x0000000a2400780c */ /* 0x000fe20003f05270 */
[----:B0-----:R-:W-:-:S03]  /*0e50*/  IMAD.IADD R9, R19, 0x1, R9 ;  /* 0x0000000113097824 */ /* 0x001fc600078e0209 */
[----:B------:R-:W-:Y:S01]  /*0e60*/  SEL R8, R17, R8, !P0 ;  /* 0x0000000811087207 */ /* 0x000fe20004000000 */
[----:B------:R-:W-:Y:S01]  /*0e70*/  IMAD.IADD R17, R39, 0x1, -R38 ;  /* 0x0000000127117824 */ /* 0x000fe200078e0a26 */
[----:B------:R-:W-:-:S04]  /*0e80*/  ISETP.NE.AND P0, PT, R36, 0xb, PT ;  /* 0x0000000b2400780c */ /* 0x000fc80003f05270 */
[----:B------:R-:W-:Y:S02]  /*0e90*/  SEL R8, R18, R8, !P0 ;  /* 0x0000000812087207 */ /* 0x000fe40004000000 */
[----:B------:R-:W-:Y:S02]  /*0ea0*/  ISETP.GT.U32.AND P0, PT, R35, 0x1f, PT ;  /* 0x0000001f2300780c */ /* 0x000fe40003f04070 */
[----:B------:R-:W-:Y:S02]  /*0eb0*/  SEL R11, R17, RZ, P2 ;  /* 0x000000ff110b7207 */ /* 0x000fe40001000000 */
[----:B------:R-:W-:Y:S02]  /*0ec0*/  SEL R8, R19, R8, !P1 ;  /* 0x0000000813087207 */ /* 0x000fe40004800000 */
[----:B------:R-:W-:-:S03]  /*0ed0*/  ISETP.GE.U32.AND P1, PT, R35, 0x20, PT ;  /* 0x000000202300780c */ /* 0x000fc60003f26070 */
[----:B------:R-:W-:-:S05]  /*0ee0*/  IMAD.IADD R38, R8, 0x1, R11 ;  /* 0x0000000108267824 */ /* 0x000fca00078e020b */
[----:B------:R-:W-:Y:S01]  /*0ef0*/  SEL R17, R17, R38, !P1 ;  /* 0x0000002611117207 */ /* 0x000fe20004800000 */
[----:B------:R-:W-:Y:S06]  /*0f00*/  @P0 BRA `(.L_x_4) ;  /* 0x00000008000c0947 */ /* 0x000fec0003800000 */
[----:B------:R-:W0:Y:S01]  /*0f10*/  LDC.64 R14, c[0x0][0x390] ;  /* 0x0000e400ff0e7b82 */ /* 0x000e220000000a00 */
[----:B------:R-:W-:Y:S01]  /*0f20*/  ISETP.NE.AND P1, PT, R35, RZ, PT ;  /* 0x000000ff2300720c */ /* 0x000fe20003f25270 */
[----:B------:R-:W-:Y:S01]  /*0f30*/  IMAD.U32 R45, RZ, RZ, UR6 ;  /* 0x00000006ff2d7e24 */ /* 0x000fe2000f8e00ff */
[----:B------:R-:W-:-:S05]  /*0f40*/  LOP3.LUT R18, RZ, R35, RZ, 0x33, !PT ;  /* 0x00000023ff127212 */ /* 0x000fca00078e33ff */
[----:B------:R-:W-:-:S06]  /*0f50*/  VIADD R18, R18, UR6 ;  /* 0x0000000612127c36 */ /* 0x000fcc0008000000 */
[----:B------:R-:W-:Y:S01]  /*0f60*/  @!P1 IMAD.MOV.U32 R8, RZ, RZ, 0x64 ;  /* 0x00000064ff089424 */ /* 0x000fe200078e00ff */
[----:B------:R1:W-:Y:S01]  /*0f70*/  @!P1 STS [UR4+0xc], R9 ;  /* 0x00000c09ff009988 */ /* 0x0003e20008000804 */
[----:B0-----:R-:W-:-:S04]  /*0f80*/  IMAD.WIDE R44, R45, 0x8, R14 ;  /* 0x000000082d2c7825 */ /* 0x001fc800078e020e */
[----:B------:R-:W-:Y:S01]  /*0f90*/  IMAD.WIDE R14, R18, 0x8, R14 ;  /* 0x00000008120e7825 */ /* 0x000fe200078e020e */
[----:B------:R1:W-:Y:S01]  /*0fa0*/  @!P1 ST.E.64.STRONG.GPU desc[UR12][R44.64+0x100], R8 ;  /* 0x000100082c009985 */ /* 0x0003e2000c10fb0c */
[----:B------:R-:W-:Y:S05]  /*0fb0*/  NANOSLEEP 0x226 ;  /* 0x000002260000795d */ /* 0x000fea0003800000 */
[----:B------:R-:W2:Y:S01]  /*0fc0*/  LD.E.64.STRONG.GPU R12, desc[UR12][R14.64+0x100] ;  /* 0x0001000c0e0c7980 */ /* 0x000ea2000c10fb00 */
[----:B------:R-:W-:Y:S01]  /*0fd0*/  UMOV UR5, 0xffffffff ;  /* 0xffffffff00057882 */ /* 0x000fe20000000000 */
[----:B--2---:R-:W-:Y:S02]  /*0fe0*/  ISETP.NE.AND P0, PT, R12, 0x63, PT ;  /* 0x000000630c00780c */ /* 0x004fe40003f05270 */
[----:B-1----:R-:W-:Y:S11]  /*0ff0*/  BRA.DIV UR5, `(.L_x_5) ;  /* 0x0000002e05bc7947 */ /* 0x002ff6000b800000 */
[----:B------:R-:W-:-:S13]  /*1000*/  VOTE.ANY P0, !P0 ;  /* 0x0000000000ff7806 */ /* 0x000fda0004000100 */
.L_x_34:
[----:B------:R-:W-:Y:S05]  /*1010*/  @!P0 BRA `(.L_x_6) ;  /* 0x0000000000248947 */ /* 0x000fea0003800000 */
[----:B------:R-:W-:-:S07]  /*1020*/  IMAD.MOV.U32 R8, RZ, RZ, 0x1de ;  /* 0x000001deff087424 */ /* 0x000fce00078e00ff */
.L_x_8:
[----:B------:R-:W-:Y:S05]  /*1030*/  NANOSLEEP R8 ;  /* 0x000000080000735d */ /* 0x000fea0003800000 */
[----:B------:R-:W2:Y:S01]  /*1040*/  LD.E.64.STRONG.GPU R12, desc[UR12][R14.64+0x100] ;  /* 0x0001000c0e0c7980 */ /* 0x000ea2000c10fb00 */
[----:B------:R-:W-:Y:S01]  /*1050*/  UMOV UR5, 0xffffffff ;  /* 0xffffffff00057882 */ /* 0x000fe20000000000 */
[----:B------:R-:W-:Y:S02]  /*1060*/  SHF.R.U32.HI R8, RZ, 0x1, R8 ;  /* 0x00000001ff087819 */ /* 0x000fe40000011608 */
[----:B--2---:R-:W-:Y:S01]  /*1070*/  ISETP.NE.AND P0, PT, R12, 0x63, PT ;  /* 0x000000630c00780c */ /* 0x004fe20003f05270 */
[----:B------:R-:W-:-:S12]  /*1080*/  BRA.DIV UR5, `(.L_x_7) ;  /* 0x0000002e05b87947 */ /* 0x000fd8000b800000 */
[----:B------:R-:W-:-:S13]  /*1090*/  VOTE.ANY P0, !P0 ;  /* 0x0000000000ff7806 */ /* 0x000fda0004000100 */
.L_x_37:
[----:B------:R-:W-:Y:S05]  /*10a0*/  @P0 BRA `(.L_x_8) ;  /* 0xfffffffc00e00947 */ /* 0x000fea000383ffff */
.L_x_6:
[----:B------:R-:W-:Y:S01]  /*10b0*/  UMOV UR5, 0xffffffff ;  /* 0xffffffff00057882 */ /* 0x000fe20000000000 */
[----:B------:R-:W-:Y:S02]  /*10c0*/  ISETP.NE.AND P0, PT, R12, 0x65, PT ;  /* 0x000000650c00780c */ /* 0x000fe40003f05270 */
[----:B------:R-:W-:Y:S11]  /*10d0*/  BRA.DIV UR5, `(.L_x_9) ;  /* 0x0000002e05c47947 */ /* 0x000ff6000b800000 */
[----:B------:R-:W0:Y:S01]  /*10e0*/  S2R R8, SR_GEMASK ;  /* 0x0000000000087919 */ /* 0x000e220000003c00 */
[----:B------:R-:W-:Y:S01]  /*10f0*/  VOTE.ANY R10, PT, !P0 ;  /* 0x00000000000a7806 */ /* 0x000fe200040e0100 */
[C---:B------:R-:W-:Y:S02]  /*1100*/  VIADD R38, R37.reuse, 0x2 ;  /* 0x0000000225267836 */ /* 0x040fe40000000000 */
[----:B------:R-:W-:Y:S01]  /*1110*/  VIADD R39, R37, 0x10 ;  /* 0x0000001025277836 */ /* 0x000fe20000000000 */
[----:B0-----:R-:W-:-:S05]  /*1120*/  LOP3.LUT R10, R10, 0x80000000, R8, 0xec, !PT ;  /* 0x800000000a0a7812 */ /* 0x001fca00078eec08 */
[----:B------:R-:W-:-:S05]  /*1130*/  VIADD R11, R10, 0xffffffff ;  /* 0xffffffff0a0b7836 */ /* 0x000fca0000000000 */
[----:B------:R-:W-:-:S04]  /*1140*/  LOP3.LUT R11, R10, R11, RZ, 0xc, !PT ;  /* 0x0000000b0a0b7212 */ /* 0x000fc800078e0cff */
[----:B------:R-:W0:Y:S02]  /*1150*/  POPC R15, R11 ;  /* 0x0000000b000f7309 */ /* 0x000e240000000000 */
[----:B0-----:R-:W0:Y:S01]  /*1160*/  SHFL.DOWN PT, R16, R13, 0x1, R15 ;  /* 0x082000000d107989 */ /* 0x001e2200000e000f */
[-C--:B------:R-:W-:Y:S02]  /*1170*/  ISETP.GE.AND P0, PT, R37, R15.reuse, PT ;  /* 0x0000000f2500720c */ /* 0x080fe40003f06270 */
[-C--:B------:R-:W-:Y:S02]  /*1180*/  ISETP.GT.AND P2, PT, R39, R15.reuse, PT ;  /* 0x0000000f2700720c */ /* 0x080fe40003f44270 */
[----:B0-----:R-:W-:Y:S02]  /*1190*/  SEL R16, R16, RZ, !P0 ;  /* 0x000000ff10107207 */ /* 0x001fe40004000000 */
[----:B------:R-:W-:-:S03]  /*11a0*/  ISETP.GT.AND P0, PT, R38, R15, PT ;  /* 0x0000000f2600720c */ /* 0x000fc60003f04270 */
[----:B------:R-:W-:-:S05]  /*11b0*/  IMAD.IADD R36, R16, 0x1, R13 ;  /* 0x0000000110247824 */ /* 0x000fca00078e020d */
[----:B------:R-:W0:Y:S02]  /*11c0*/  SHFL.DOWN PT, R16, R36, 0x2, R15 ;  /* 0x0840000024107989 */ /* 0x000e2400000e000f */
[----:B0-----:R-:W-:-:S05]  /*11d0*/  SEL R19, R16, RZ, !P0 ;  /* 0x000000ff10137207 */ /* 0x001fca0004000000 */
[----:B------:R-:W-:Y:S02]  /*11e0*/  IMAD.IADD R40, R36, 0x1, R19 ;  /* 0x0000000124287824 */ /* 0x000fe400078e0213 */
[C---:B------:R-:W-:Y:S02]  /*11f0*/  VIADD R19, R37.reuse, 0x4 ;  /* 0x0000000425137836 */ /* 0x040fe40000000000 */
[----:B------:R-:W-:Y:S01]  /*1200*/  VIADD R36, R37, 0x8 ;  /* 0x0000000825247836 */ /* 0x000fe20000000000 */
[----:B------:R-:W0:Y:S02]  /*1210*/  SHFL.DOWN PT, R16, R40, 0x4, R15 ;  /* 0x0880000028107989 */ /* 0x000e2400000e000f */
[----:B------:R-:W-:-:S04]  /*1220*/  ISETP.GT.AND P0, PT, R19, R15, PT ;  /* 0x0000000f1300720c */ /* 0x000fc80003f04270 */
[----:B0-----:R-:W-:Y:S02]  /*1230*/  SEL R11, R16, RZ, !P0 ;  /* 0x000000ff100b7207 */ /* 0x001fe40004000000 */
[----:B------:R-:W-:-:S03]  /*1240*/  ISETP.GT.AND P0, PT, R36, R15, PT ;  /* 0x0000000f2400720c */ /* 0x000fc60003f04270 */
[----:B------:R-:W-:Y:S02]  /*1250*/  IMAD.IADD R42, R40, 0x1, R11 ;  /* 0x00000001282a7824 */ /* 0x000fe400078e020b */
[----:B------:R-:W0:Y:S03]  /*1260*/  LDC.64 R10, c[0x0][0x390] ;  /* 0x0000e400ff0a7b82 */ /* 0x000e260000000a00 */
[----:B------:R-:W1:Y:S02]  /*1270*/  SHFL.DOWN PT, R16, R42, 0x8, R15 ;  /* 0x090000002a107989 */ /* 0x000e6400000e000f */
[----:B-1----:R-:W-:Y:S02]  /*1280*/  SEL R41, R16, RZ, !P0 ;  /* 0x000000ff10297207 */ /* 0x002fe40004000000 */
[----:B------:R-:W-:-:S03]  /*1290*/  ISETP.NE.AND P0, PT, R12, 0x65, PT ;  /* 0x000000650c00780c */ /* 0x000fc60003f05270 */
[----:B------:R-:W-:Y:S01]  /*12a0*/  IMAD.IADD R41, R42, 0x1, R41 ;  /* 0x000000012a297824 */ /* 0x000fe200078e0229 */
[----:B0-----:R-:W-:-:S04]  /*12b0*/  IADD3 R42, P3, PT, R10, 0x100, RZ ;  /* 0x000001000a2a7810 */ /* 0x001fc80007f7e0ff */
[----:B------:R-:W0:Y:S01]  /*12c0*/  SHFL.DOWN PT, R16, R41, 0x10, R15 ;  /* 0x0a00000029107989 */ /* 0x000e2200000e000f */
[----:B------:R-:W-:-:S04]  /*12d0*/  IMAD.X R43, RZ, RZ, R11, P3 ;  /* 0x000000ffff2b7224 */ /* 0x000fc800018e060b */
[----:B------:R-:W-:Y:S02]  /*12e0*/  VOTE.ALL P0, P0 ;  /* 0x0000000000ff7806 */ /* 0x000fe40000000000 */
[----:B0-----:R-:W-:-:S05]  /*12f0*/  SEL R16, R16, RZ, !P2 ;  /* 0x000000ff10107207 */ /* 0x001fca0005000000 */
[----:B------:R-:W-:-:S07]  /*1300*/  IMAD.IADD R40, R41, 0x1, R16 ;  /* 0x0000000129287824 */ /* 0x000fce00078e0210 */
.L_x_46:
[----:B------:R-:W-:Y:S05]  /*1310*/  @!P0 BRA `(.L_x_10) ;  /* 0x0000000000cc8947 */ /* 0x000fea0003800000 */
[----:B------:R-:W-:-:S07]  /*1320*/  IMAD.MOV.U32 R11, RZ, RZ, 0x1de ;  /* 0x000001deff0b7424 */ /* 0x000fce00078e00ff */
.L_x_16:
[----:B------:R-:W-:-:S05]  /*1330*/  IMAD.WIDE R14, R18, 0x8, R42 ;  /* 0x00000008120e7825 */ /* 0x000fca00078e022a */
[----:B------:R-:W2:Y:S01]  /*1340*/  LD.E.64.STRONG.GPU R12, desc[UR12][R14.64+-0x100] ;  /* 0xffff000c0e0c7980 */ /* 0x000ea2000c10fb00 */
[----:B------:R-:W-:Y:S05]  /*1350*/  YIELD ;  /* 0x0000000000007946 */ /* 0x000fea0003800000 */
[----:B------:R-:W-:Y:S01]  /*1360*/  UMOV UR5, 0xffffffff ;  /* 0xffffffff00057882 */ /* 0x000fe20000000000 */
[----:B------:R-:W-:Y:S02]  /*1370*/  SHF.R.U32.HI R11, RZ, 0x1, R11 ;  /* 0x00000001ff0b7819 */ /* 0x000fe4000001160b */
[----:B--2---:R-:W-:Y:S01]  /*1380*/  ISETP.NE.AND P0, PT, R12, 0x63, PT ;  /* 0x000000630c00780c */ /* 0x004fe20003f05270 */
[----:B------:R-:W-:-:S12]  /*1390*/  BRA.DIV UR5, `(.L_x_11) ;  /* 0x0000003205147947 */ /* 0x000fd8000b800000 */
[----:B------:R-:W-:-:S13]  /*13a0*/  VOTE.ANY P0, !P0 ;  /* 0x0000000000ff7806 */ /* 0x000fda0004000100 */
.L_x_49:
[----:B------:R-:W-:Y:S05]  /*13b0*/  @!P0 BRA `(.L_x_12) ;  /* 0x0000000000248947 */ /* 0x000fea0003800000 */
[----:B------:R-:W-:-:S07]  /*13c0*/  IMAD.MOV.U32 R16, RZ, RZ, R11 ;  /* 0x000000ffff107224 */ /* 0x000fce00078e000b */
.L_x_14:
[----:B------:R-:W-:Y:S05]  /*13d0*/  NANOSLEEP R16 ;  /* 0x000000100000735d */ /* 0x000fea0003800000 */
[----:B------:R-:W2:Y:S01]  /*13e0*/  LD.E.64.STRONG.GPU R12, desc[UR12][R14.64+-0x100] ;  /* 0xffff000c0e0c7980 */ /* 0x000ea2000c10fb00 */
[----:B------:R-:W-:Y:S01]  /*13f0*/  UMOV UR5, 0xffffffff ;  /* 0xffffffff00057882 */ /* 0x000fe20000000000 */
[----:B------:R-:W-:Y:S02]  /*1400*/  SHF.R.U32.HI R16, RZ, 0x1, R16 ;  /* 0x00000001ff107819 */ /* 0x000fe40000011610 */
[----:B--2---:R-:W-:Y:S01]  /*1410*/  ISETP.NE.AND P0, PT, R12, 0x63, PT ;  /* 0x000000630c00780c */ /* 0x004fe20003f05270 */
[----:B------:R-:W-:-:S12]  /*1420*/  BRA.DIV UR5, `(.L_x_13) ;  /* 0x0000003205107947 */ /* 0x000fd8000b800000 */
[----:B------:R-:W-:-:S13]  /*1430*/  VOTE.ANY P0, !P0 ;  /* 0x0000000000ff7806 */ /* 0x000fda0004000100 */
.L_x_52:
[----:B------:R-:W-:Y:S05]  /*1440*/  @P0 BRA `(.L_x_14) ;  /* 0xfffffffc00e00947 */ /* 0x000fea000383ffff */
.L_x_12:
[----:B------:R-:W-:Y:S01]  /*1450*/  UMOV UR5, 0xffffffff ;  /* 0xffffffff00057882 */ /* 0x000fe20000000000 */
[----:B------:R-:W-:Y:S02]  /*1460*/  ISETP.NE.AND P0, PT, R12, 0x65, PT ;  /* 0x000000650c00780c */ /* 0x000fe40003f05270 */
[----:B------:R-:W-:Y:S11]  /*1470*/  BRA.DIV UR5, `(.L_x_15) ;  /* 0x00000032051c7947 */ /* 0x000ff6000b800000 */
[----:B------:R-:W-:Y:S01]  /*1480*/  VOTE.ANY R10, PT, !P0 ;  /* 0x00000000000a7806 */ /* 0x000fe200040e0100 */
[----:B------:R-:W-:-:S03]  /*1490*/  VIADD R18, R18, 0xffffffe0 ;  /* 0xffffffe012127836 */ /* 0x000fc60000000000 */
[----:B------:R-:W-:-:S05]  /*14a0*/  LOP3.LUT R10, R10, 0x80000000, R8, 0xec, !PT ;  /* 0x800000000a0a7812 */ /* 0x000fca00078eec08 */
[----:B------:R-:W-:-:S05]  /*14b0*/  VIADD R15, R10, 0xffffffff ;  /* 0xffffffff0a0f7836 */ /* 0x000fca0000000000 */
[----:B------:R-:W-:-:S06]  /*14c0*/  LOP3.LUT R15, R10, R15, RZ, 0xc, !PT ;  /* 0x0000000f0a0f7212 */ /* 0x000fcc00078e0cff */
        /* <DEDUP_REMOVED lines=17> */
[----:B------:R-:W-:-:S03]  /*15e0*/  ISETP.NE.AND P0, PT, R12, 0x65, PT ;  /* 0x000000650c00780c */ /* 0x000fc60003f05270 */
[----:B------:R-:W-:-:S05]  /*15f0*/  IMAD.IADD R41, R13, 0x1, R16 ;  /* 0x000000010d297824 */ /* 0x000fca00078e0210 */
[----:B------:R-:W0:Y:S05]  /*1600*/  SHFL.DOWN PT, R16, R41, 0x10, R15 ;  /* 0x0a00000029107989 */ /* 0x000e2a00000e000f */
[----:B------:R-:W-:Y:S02]  /*1610*/  VOTE.ALL P0, P0 ;  /* 0x0000000000ff7806 */ /* 0x000fe40000000000 */
[----:B0-----:R-:W-:-:S04]  /*1620*/  SEL R16, R16, RZ, !P2 ;  /* 0x000000ff10107207 */ /* 0x001fc80005000000 */
[----:B------:R-:W-:-:S07]  /*1630*/  IADD3 R40, PT, PT, R41, R16, R40 ;  /* 0x0000001029287210 */ /* 0x000fce0007ffe028 */
.L_x_61:
[----:B------:R-:W-:Y:S05]  /*1640*/  @P0 BRA `(.L_x_16) ;  /* 0xfffffffc00380947 */ /* 0x000fea000383ffff */
.L_x_10:
[----:B------:R-:W-:Y:S01]  /*1650*/  ISETP.NE.AND P0, PT, R37, RZ, PT ;  /* 0x000000ff2500720c */ /* 0x000fe20003f05270 */
[----:B------:R-:W0:Y:S01]  /*1660*/  @!P1 S2R R11, SR_CgaCtaId ;  /* 0x00000000000b9919 */ /* 0x000e220000008800 */
[----:B------:R-:W-:Y:S01]  /*1670*/  @!P1 MOV R10, 0x400 ;  /* 0x00000400000a9802 */ /* 0x000fe20000000f00 */
[----:B------:R-:W-:Y:S02]  /*1680*/  @!P1 IMAD.IADD R9, R9, 0x1, R40 ;  /* 0x0000000109099824 */ /* 0x000fe400078e0228 */
[----:B------:R-:W-:Y:S02]  /*1690*/  @!P1 IMAD.MOV.U32 R8, RZ, RZ, 0x65 ;  /* 0x00000065ff089424 */ /* 0x000fe400078e00ff */
[----:B------:R-:W-:-:S03]  /*16a0*/  IMAD.MOV.U32 R38, RZ, RZ, R17 ;  /* 0x000000ffff267224 */ /* 0x000fc600078e0011 */
[----:B------:R1:W-:Y:S03]  /*16b0*/  @!P1 ST.E.64.STRONG.GPU desc[UR12][R44.64+0x100], R8 ;  /* 0x000100082c009985 */ /* 0x0003e6000c10fb0c */
[----:B------:R-:W-:Y:S01]  /*16c0*/  @!P0 MOV R12, 0x400 ;  /* 0x00000400000c8802 */ /* 0x000fe20000000f00 */
[----:B------:R-:W2:Y:S01]  /*16d0*/  @!P0 S2R R13, SR_CgaCtaId ;  /* 0x00000000000d8919 */ /* 0x000ea20000008800 */
[----:B------:R-:W-:Y:S01]  /*16e0*/  @!P0 IMAD.MOV.U32 R38, RZ, RZ, R40 ;  /* 0x000000ffff268224 */ /* 0x000fe200078e0028 */
[----:B0-----:R-:W-:-:S05]  /*16f0*/  @!P1 LEA R10, R11, R10, 0x18 ;  /* 0x0000000a0b0a9211 */ /* 0x001fca00078ec0ff */
[----:B------:R1:W-:Y:S04]  /*1700*/  @!P1 STS [R10+0x8], R9 ;  /* 0x000008090a009388 */ /* 0x0003e80000000800 */
[----:B------:R1:W-:Y:S01]  /*1710*/  @!P1 STS [R10+0x4], R40 ;  /* 0x000004280a009388 */ /* 0x0003e20000000800 */
[----:B--2---:R-:W-:-:S05]  /*1720*/  @!P0 LEA R13, R13, R12, 0x18 ;  /* 0x0000000c0d0d8211 */ /* 0x004fca00078ec0ff */
[----:B------:R1:W-:Y:S02]  /*1730*/  @!P0 STS [R13+0x54], R40 ;  /* 0x000054280d008388 */ /* 0x0003e40000000800 */
.L_x_4:
[----:B------:R-:W-:Y:S05]  /*1740*/  WARPSYNC.ALL ;  /* 0x0000000000007948 */ /* 0x000fea0003800000 */
[----:B------:R-:W0:Y:S08]  /*1750*/  S2UR UR7, SR_CgaCtaId ;  /* 0x00000000000779c3 */ /* 0x000e300000008800 */
[----:B------:R-:W-:Y:S01]  /*1760*/  BAR.SYNC.DEFER_BLOCKING 0x0 ;  /* 0x0000000000007b1d */ /* 0x000fe20000010000 */
[----:B------:R-:W-:-:S05]  /*1770*/  ISETP.NE.AND P0, PT, R35, RZ, PT ;  /* 0x000000ff2300720c */ /* 0x000fca0003f05270 */
[----:B------:R-:W-:Y:S02]  /*1780*/  UMOV UR5, 0x400 ;  /* 0x0000040000057882 */ /* 0x000fe40000000000 */
[----:B0-----:R-:W-:-:S09]  /*1790*/  ULEA UR5, UR7, UR5, 0x18 ;  /* 0x0000000507057291 */ /* 0x001fd2000f8ec0ff */
[----:B-1----:R-:W0:Y:S02]  /*17a0*/  LDS R8, [UR5+0x54] ;  /* 0x00005405ff087984 */ /* 0x002e240008000800 */
[----:B0-----:R-:W-:-:S05]  /*17b0*/  SEL R9, R8, RZ, P0 ;  /* 0x000000ff08097207 */ /* 0x001fca0000000000 */
[----:B------:R-:W-:-:S07]  /*17c0*/  IMAD.IADD R38, R9, 0x1, R38 ;  /* 0x0000000109267824 */ /* 0x000fce00078e0226 */
.L_x_3:
[----:B------:R-:W-:Y:S05]  /*17d0*/  BSYNC.RECONVERGENT B0 ;  /* 0x0000000000007941 */ /* 0x000fea0003800200 */
.L_x_1:
[----:B------:R-:W-:Y:S01]  /*17e0*/  IMAD.IADD R32, R32, 0x1, R38 ;  /* 0x0000000120207824 */ /* 0x000fe200078e0226 */
[----:B------:R-:W-:Y:S03]  /*17f0*/  BAR.SYNC.DEFER_BLOCKING 0x0 ;  /* 0x0000000000007b1d */ /* 0x000fe60000010000 */
[----:B------:R-:W-:-:S03]  /*1800*/  IMAD.IADD R29, R29, 0x1, R32 ;  /* 0x000000011d1d7824 */ /* 0x000fc600078e0220 */
[----:B------:R-:W1:Y:S01]  /*1810*/  LDCU.64 UR8, c[0x0][0x388] ;  /* 0x00007100ff0877ac */ /* 0x000e620008000a00 */
[----:B------:R-:W-:-:S04]  /*1820*/  IMAD.IADD R28, R28, 0x1, R29 ;  /* 0x000000011c1c7824 */ /* 0x000fc800078e021d */
[----:B------:R-:W-:-:S04]  /*1830*/  IMAD.IADD R27, R27, 0x1, R28 ;  /* 0x000000011b1b7824 */ /* 0x000fc800078e021c */
[----:B------:R-:W-:-:S04]  /*1840*/  IMAD.IADD R26, R26, 0x1, R27 ;  /* 0x000000011a1a7824 */ /* 0x000fc800078e021b */
[----:B------:R-:W-:-:S04]  /*1850*/  IMAD.IADD R25, R25, 0x1, R26 ;  /* 0x0000000119197824 */ /* 0x000fc800078e021a */
[----:B------:R-:W-:Y:S01]  /*1860*/  IMAD.IADD R24, R24, 0x1, R25 ;  /* 0x0000000118187824 */ /* 0x000fe200078e0219 */
[----:B------:R-:W-:Y:S03]  /*1870*/  STS [R33], R38 ;  /* 0x0000002621007388 */ /* 0x000fe60000000800 */
[----:B------:R-:W-:Y:S01]  /*1880*/  IMAD.IADD R23, R23, 0x1, R24 ;  /* 0x0000000117177824 */ /* 0x000fe200078e0218 */
[----:B------:R-:W-:Y:S03]  /*1890*/  STS [R33+0x4], R32 ;  /* 0x0000042021007388 */ /* 0x000fe60000000800 */
        /* <DEDUP_REMOVED lines=19> */
[----:B------:R-:W-:Y:S04]  /*19d0*/  STS [R33+0x2c], R20 ;  /* 0x00002c1421007388 */ /* 0x000fe80000000800 */
[----:B------:R-:W-:Y:S04]  /*19e0*/  STS [R33+0x30], R7 ;  /* 0x0000300721007388 */ /* 0x000fe80000000800 */
[----:B------:R-:W-:Y:S04]  /*19f0*/  STS [R33+0x34], R6 ;  /* 0x0000340621007388 */ /* 0x000fe80000000800 */
[----:B------:R-:W-:Y:S04]  /*1a00*/  STS [R33+0x38], R5 ;  /* 0x0000380521007388 */ /* 0x000fe80000000800 */
[----:B------:R-:W-:Y:S04]  /*1a10*/  STS [R33+0x3c], R4 ;  /* 0x00003c0421007388 */ /* 0x000fe80000000800 */
[----:B------:R-:W-:Y:S04]  /*1a20*/  STS [R33+0x40], R3 ;  /* 0x0000400321007388 */ /* 0x000fe80000000800 */
[----:B------:R1:W-:Y:S04]  /*1a30*/  STS [R33+0x44], R2 ;  /* 0x0000440221007388 */ /* 0x0003e80000000800 */
[----:B------:R-:W-:Y:S01]  /*1a40*/  STS [R33+0x48], R0 ;  /* 0x0000480021007388 */ /* 0x000fe20000000800 */
[----:B------:R-:W-:-:S03]  /*1a50*/  NOP ;  /* 0x0000000000007918 */ /* 0x000fc60000000000 */
[----:B0-----:R-:W0:Y:S01]  /*1a60*/  LDS R9, [R34] ;  /* 0x0000000022097984 */ /* 0x001e220000000800 */
[----:B-1----:R-:W-:-:S03]  /*1a70*/  IADD3 R2, P0, PT, R31, UR8, RZ ;  /* 0x000000081f027c10 */ /* 0x002fc6000ff1e0ff */
[----:B------:R-:W1:Y:S01]  /*1a80*/  LDS R7, [R34+0x80] ;  /* 0x0000800022077984 */ /* 0x000e620000000800 */
[----:B------:R-:W-:-:S03]  /*1a90*/  IADD3.X R3, PT, PT, R30, UR9, RZ, P0, !PT ;  /* 0x000000091e037c10 */ /* 0x000fc600087fe4ff */
[----:B------:R-:W2:Y:S04]  /*1aa0*/  LDS R11, [R34+0x100] ;  /* 0x00010000220b7984 */ /* 0x000ea80000000800 */
[----:B------:R-:W3:Y:S04]  /*1ab0*/  LDS R13, [R34+0x180] ;  /* 0x00018000220d7984 */ /* 0x000ee80000000800 */
[----:B------:R-:W4:Y:S04]  /*1ac0*/  LDS R5, [R34+0x200] ;  /* 0x0002000022057984 */ /* 0x000f280000000800 */
[----:B------:R-:W5:Y:S04]  /*1ad0*/  LDS R15, [R34+0x280] ;  /* 0x00028000220f7984 */ /* 0x000f680000000800 */
        /* <DEDUP_REMOVED lines=13> */
[----:B0-----:R-:W-:Y:S04]  /*1bb0*/  STG.E desc[UR12][R2.64], R9 ;  /* 0x0000000902007986 */ /* 0x001fe8000c10190c */
[----:B-1----:R-:W-:Y:S04]  /*1bc0*/  STG.E desc[UR12][R2.64+0x80], R7 ;  /* 0x0000800702007986 */ /* 0x002fe8000c10190c */
[----:B--2---:R-:W-:Y:S04]  /*1bd0*/  STG.E desc[UR12][R2.64+0x100], R11 ;  /* 0x0001000b02007986 */ /* 0x004fe8000c10190c */
[----:B---3--:R-:W-:Y:S04]  /*1be0*/  STG.E desc[UR12][R2.64+0x180], R13 ;  /* 0x0001800d02007986 */ /* 0x008fe8000c10190c */
[----:B----4-:R-:W-:Y:S04]  /*1bf0*/  STG.E desc[UR12][R2.64+0x200], R5 ;  /* 0x0002000502007986 */ /* 0x010fe8000c10190c */
[----:B-----5:R-:W-:Y:S04]  /*1c00*/  STG.E desc[UR12][R2.64+0x280], R15 ;  /* 0x0002800f02007986 */ /* 0x020fe8000c10190c */
[----:B------:R-:W-:Y:S04]  /*1c10*/  STG.E desc[UR12][R2.64+0x300], R17 ;  /* 0x0003001102007986 */ /* 0x000fe8000c10190c */
        /* <DEDUP_REMOVED lines=11> */
[----:B------:R-:W-:Y:S01]  /*1cd0*/  STG.E desc[UR12][R2.64+0x900], R43 ;  /* 0x0009002b02007986 */ /* 0x000fe2000c10190c */
[----:B------:R-:W-:Y:S05]  /*1ce0*/  EXIT ;  /* 0x000000000000794d */ /* 0x000fea0003800000 */
.L_x_0:
[----:B------:R-:W-:-:S04]  /*1cf0*/  ISETP.NE.U32.AND P0, PT, RZ, UR7, PT ;  /* 0x00000007ff007c0c */ /* 0x000fc8000bf05070 */
[----:B------:R-:W-:-:S13]  /*1d00*/  ISETP.NE.AND.EX P0, PT, RZ, UR4, PT, P0 ;  /* 0x00000004ff007c0c */ /* 0x000fda000bf05300 */
[----:B------:R-:W-:Y:S05]  /*1d10*/  @!P0 EXIT ;  /* 0x000000000000894d */ /* 0x000fea0003800000 */
[----:B------:R-:W0:Y:S02]  /*1d20*/  LDCU.64 UR4, c[0x0][0x380] ;  /* 0x00007000ff0477ac */ /* 0x000e240008000a00 */
[----:B0-----:R-:W-:-:S06]  /*1d30*/  UIMAD.WIDE UR4, UR6, 0x7b80, UR4 ;  /* 0x00007b80060478a5 */ /* 0x001fcc000f8e0204 */
[----:B------:R-:W-:Y:S02]  /*1d40*/  IMAD.U32 R2, RZ, RZ, UR4 ;  /* 0x00000004ff027e24 */ /* 0x000fe4000f8e00ff */
[----:B------:R-:W-:-:S05]  /*1d50*/  IMAD.U32 R3, RZ, RZ, UR5 ;  /* 0x00000005ff037e24 */ /* 0x000fca000f8e00ff */
[----:B------:R0:W2:Y:S01]  /*1d60*/  LDG.E R0, desc[UR12][R2.64] ;  /* 0x0000000c02007981 */ /* 0x0000a2000c1e1900 */
[----:B------:R-:W3:Y:S02]  /*1d70*/  S2R R31, SR_TID.X ;  /* 0x00000000001f7919 */ /* 0x000ee40000002100 */
[C---:B---3--:R-:W-:Y:S02]  /*1d80*/  LOP3.LUT R30, R31.reuse, 0x1f, RZ, 0xc0, !PT ;  /* 0x0000001f1f1e7812 */ /* 0x048fe400078ec0ff */
[----:B------:R-:W-:-:S05]  /*1d90*/  LOP3.LUT R5, R31, 0x3e0, RZ, 0xc0, !PT ;  /* 0x000003e01f057812 */ /* 0x000fca00078ec0ff */
[----:B------:R-:W-:-:S04]  /*1da0*/  IMAD R30, R5, 0x13, R30 ;  /* 0x00000013051e7824 */ /* 0x000fc800078e021e */
[C---:B------:R-:W-:Y:S01]  /*1db0*/  VIADD R4, R30.reuse, 0x20 ;  /* 0x000000201e047836 */ /* 0x040fe20000000000 */
[C---:B------:R-:W-:Y:S01]  /*1dc0*/  ISETP.GE.U32.AND P1, PT, R30.reuse, UR7, PT ;  /* 0x000000071e007c0c */ /* 0x040fe2000bf26070 */
[C---:B------:R-:W-:Y:S01]  /*1dd0*/  VIADD R5, R30.reuse, 0x40 ;  /* 0x000000401e057836 */ /* 0x040fe20000000000 */
[C---:B0-----:R-:W-:Y:S01]  /*1de0*/  LEA R2, P0, R30.reuse, UR4, 0x2 ;  /* 0x000000041e027c11 */ /* 0x041fe2000f8010ff */
[----:B------:R-:W-:Y:S01]  /*1df0*/  VIADD R3, R30, 0x80 ;  /* 0x000000801e037836 */ /* 0x000fe20000000000 */
[----:B------:R-:W-:Y:S01]  /*1e00*/  ISETP.GE.U32.AND P2, PT, R4, UR7, PT ;  /* 0x0000000704007c0c */ /* 0x000fe2000bf46070 */
[C---:B------:R-:W-:Y:S01]  /*1e10*/  VIADD R4, R30.reuse, 0xa0 ;  /* 0x000000a01e047836 */ /* 0x040fe20000000000 */
[----:B------:R-:W-:Y:S01]  /*1e20*/  ISETP.GE.U32.AND P3, PT, R5, UR7, PT ;  /* 0x0000000705007c0c */ /* 0x000fe2000bf66070 */
[----:B------:R-:W-:Y:S01]  /*1e30*/  VIADD R5, R30, 0xc0 ;  /* 0x000000c01e057836 */ /* 0x000fe20000000000 */
[----:B------:R-:W-:Y:S01]  /*1e40*/  ISETP.GE.U32.AND P5, PT, R3, UR7, PT ;  /* 0x0000000703007c0c */ /* 0x000fe2000bfa6070 */
[----:B------:R-:W-:Y:S01]  /*1e50*/  IMAD.X R3, RZ, RZ, UR5, P0 ;  /* 0x00000005ff037e24 */ /* 0x000fe200080e06ff */
[----:B------:R-:W-:Y:S01]  /*1e60*/  ISETP.GE.U32.AND P6, PT, R4, UR7, PT ;  /* 0x0000000704007c0c */ /* 0x000fe2000bfc6070 */
[C---:B------:R-:W-:Y:S01]  /*1e70*/  VIADD R6, R30.reuse, 0x60 ;  /* 0x000000601e067836 */ /* 0x040fe20000000000 */
[----:B------:R-:W-:Y:S01]  /*1e80*/  ISETP.GE.U32.AND P0, PT, R5, UR7, PT ;  /* 0x0000000705007c0c */ /* 0x000fe2000bf06070 */
[----:B------:R-:W-:-:S02]  /*1e90*/  VIADD R5, R30, 0xe0 ;  /* 0x000000e01e057836 */ /* 0x000fc40000000000 */
[----:B------:R-:W-:Y:S01]  /*1ea0*/  VIADD R37, R30, 0x100 ;  /* 0x000001001e257836 */ /* 0x000fe20000000000 */
[----:B------:R-:W-:Y:S01]  /*1eb0*/  ISETP.GE.U32.AND P4, PT, R6, UR7, PT ;  /* 0x0000000706007c0c */ /* 0x000fe2000bf86070 */
[C---:B------:R-:W-:Y:S02]  /*1ec0*/  VIADD R7, R30.reuse, 0x140 ;  /* 0x000001401e077836 */ /* 0x040fe40000000000 */
[C---:B------:R-:W-:Y:S02]  /*1ed0*/  VIADD R36, R30.reuse, 0x120 ;  /* 0x000001201e247836 */ /* 0x040fe40000000000 */
[C---:B------:R-:W-:Y:S02]  /*1ee0*/  VIADD R35, R30.reuse, 0x220 ;  /* 0x000002201e237836 */ /* 0x040fe40000000000 */
[----:B------:R-:W-:Y:S02]  /*1ef0*/  VIADD R34, R30, 0x240 ;  /* 0x000002401e227836 */ /* 0x000fe40000000000 */
[----:B--2---:R-:W-:-:S02]  /*1f00*/  IMAD.MOV.U32 R4, RZ, RZ, R0 ;  /* 0x000000ffff047224 */ /* 0x004fc400078e0000 */
[----:B------:R-:W2:Y:S02]  /*1f10*/  @!P1 LDG.E R0, desc[UR12][R2.64] ;  /* 0x0000000c02009981 */ /* 0x000ea4000c1e1900 */
[--C-:B------:R-:W-:Y:S01]  /*1f20*/  IMAD.MOV.U32 R12, RZ, RZ, R4.reuse ;  /* 0x000000ffff0c7224 */ /* 0x100fe200078e0004 */
[----:B------:R-:W-:Y:S01]  /*1f30*/  ISETP.GE.U32.AND P1, PT, R5, UR7, PT ;  /* 0x0000000705007c0c */ /* 0x000fe2000bf26070 */
[--C-:B------:R-:W-:Y:S02]  /*1f40*/  IMAD.MOV.U32 R8, RZ, RZ, R4.reuse ;  /* 0x000000ffff087224 */ /* 0x100fe400078e0004 */
[C---:B------:R-:W-:Y:S02]  /*1f50*/  VIADD R5, R30.reuse, 0x160 ;  /* 0x000001601e057836 */ /* 0x040fe40000000000 */
[--C-:B------:R-:W-:Y:S01]  /*1f60*/  IMAD.MOV.U32 R6, RZ, RZ, R4.reuse ;  /* 0x000000ffff067224 */ /* 0x100fe200078e0004 */
[----:B------:R-:W3:Y:S01]  /*1f70*/  @!P5 LDG.E R12, desc[UR12][R2.64+0x200] ;  /* 0x0002000c020cd981 */ /* 0x000ee2000c1e1900 */
[--C-:B------:R-:W-:Y:S01]  /*1f80*/  IMAD.MOV.U32 R14, RZ, RZ, R4.reuse ;  /* 0x000000ffff0e7224 */ /* 0x100fe200078e0004 */
[----:B------:R-:W-:Y:S01]  /*1f90*/  ISETP.GE.U32.AND P5, PT, R37, UR7, PT ;  /* 0x0000000725007c0c */ /* 0x000fe2000bfa6070 */
[----:B------:R-:W-:Y:S01]  /*1fa0*/  IMAD.MOV.U32 R16, RZ, RZ, R4 ;  /* 0x000000ffff107224 */ /* 0x000fe200078e0004 */
[----:B------:R-:W4:Y:S01]  /*1fb0*/  @!P3 LDG.E R8, desc[UR12][R2.64+0x100] ;  /* 0x0001000c0208b981 */ /* 0x000f22000c1e1900 */
[----:B------:R-:W-:Y:S01]  /*1fc0*/  ISETP.GE.U32.AND P3, PT, R5, UR7, PT ;  /* 0x0000000705007c0c */ /* 0x000fe2000bf66070 */
[----:B------:R-:W-:-:S02]  /*1fd0*/  VIADD R5, R30, 0x1a0 ;  /* 0x000001a01e057836 */ /* 0x000fc40000000000 */
[----:B------:R-:W4:Y:S01]  /*1fe0*/  @!P2 LDG.E R6, desc[UR12][R2.64+0x80] ;  /* 0x0000800c0206a981 */ /* 0x000f22000c1e1900 */
[----:B------:R-:W-:Y:S01]  /*1ff0*/  ISETP.GE.U32.AND P2, PT, R7, UR7, PT ;  /* 0x0000000707007c0c */ /* 0x000fe2000bf46070 */
[--C-:B------:R-:W-:Y:S02]  /*2000*/  IMAD.MOV.U32 R10, RZ, RZ, R4.reuse ;  /* 0x000000ffff0a7224 */ /* 0x100fe400078e0004 */
[----:B------:R-:W4:Y:S01]  /*2010*/  @!P6 LDG.E R14, desc[UR12][R2.64+0x280] ;  /* 0x0002800c020ee981 */ /* 0x000f22000c1e1900 */
[----:B------:R-:W-:Y:S01]  /*2020*/  ISETP.GE.U32.AND P6, PT, R36, UR7, PT ;  /* 0x0000000724007c0c */ /* 0x000fe2000bfc6070 */
[----:B------:R-:W-:Y:S02]  /*2030*/  IMAD.MOV.U32 R20, RZ, RZ, R4 ;  /* 0x000000ffff147224 */ /* 0x000fe400078e0004 */
[----:B------:R-:W4:Y:S01]  /*2040*/  @!P0 LDG.E R16, desc[UR12][R2.64+0x300] ;  /* 0x0003000c02108981 */ /* 0x000f22000c1e1900 */
[----:B------:R-:W-:Y:S01]  /*2050*/  ISETP.GE.U32.AND P0, PT, R5, UR7, PT ;  /* 0x0000000705007c0c */ /* 0x000fe2000bf06070 */
[----:B------:R-:W-:-:S02]  /*2060*/  VIADD R7, R30, 0x180 ;  /* 0x000001801e077836 */ /* 0x000fc40000000000 */
[C---:B------:R-:W-:Y:S01]  /*2070*/  VIADD R5, R30.reuse, 0x1e0 ;  /* 0x000001e01e057836 */ /* 0x040fe20000000000 */
[----:B------:R-:W4:Y:S01]  /*2080*/  @!P4 LDG.E R10, desc[UR12][R2.64+0x180] ;  /* 0x0001800c020ac981 */ /* 0x000f22000c1e1900 */
[--C-:B------:R-:W-:Y:S01]  /*2090*/  IMAD.MOV.U32 R18, RZ, RZ, R4.reuse ;  /* 0x000000ffff127224 */ /* 0x100fe200078e0004 */
[----:B------:R-:W-:Y:S01]  /*20a0*/  ISETP.GE.U32.AND P4, PT, R7, UR7, PT ;  /* 0x0000000707007c0c */ /* 0x000fe2000bf86070 */
[--C-:B------:R-:W-:Y:S01]  /*20b0*/  IMAD.MOV.U32 R22, RZ, RZ, R4.reuse ;  /* 0x000000ffff167224 */ /* 0x100fe200078e0004 */
[----:B------:R-:W4:Y:S01]  /*20c0*/  @!P5 LDG.E R20, desc[UR12][R2.64+0x400] ;  /* 0x0004000c0214d981 */ /* 0x000f22000c1e1900 */
[--C-:B------:R-:W-:Y:S01]  /*20d0*/  IMAD.MOV.U32 R24, RZ, RZ, R4.reuse ;  /* 0x000000ffff187224 */ /* 0x100fe200078e0004 */
[----:B------:R-:W-:Y:S01]  /*20e0*/  ISETP.GE.U32.AND P5, PT, R5, UR7, PT ;  /* 0x0000000705007c0c */ /* 0x000fe2000bfa6070 */
[----:B------:R-:W-:Y:S01]  /*20f0*/  IMAD.MOV.U32 R26, RZ, RZ, R4 ;  /* 0x000000ffff1a7224 */ /* 0x000fe200078e0004 */
[----:B------:R-:W4:Y:S01]  /*2100*/  @!P1 LDG.E R18, desc[UR12][R2.64+0x380] ;  /* 0x0003800c02129981 */ /* 0x000f22000c1e1900 */
[----:B------:R-:W-:-:S02]  /*2110*/  VIADD R7, R30, 0x1c0 ;  /* 0x000001c01e077836 */ /* 0x000fc40000000000 */
[----:B------:R-:W-:Y:S01]  /*2120*/  VIADD R5, R30, 0x200 ;  /* 0x000002001e057836 */ /* 0x000fe20000000000 */
[----:B------:R-:W4:Y:S02]  /*2130*/  @!P6 LDG.E R22, desc[UR12][R2.64+0x480] ;  /* 0x0004800c0216e981 */ /* 0x000f24000c1e1900 */
[----:B------:R-:W-:Y:S02]  /*2140*/  ISETP.GE.U32.AND P1, PT, R7, UR7, PT ;  /* 0x0000000707007c0c */ /* 0x000fe4000bf26070 */
[----:B------:R-:W4:Y:S01]  /*2150*/  @!P2 LDG.E R24, desc[UR12][R2.64+0x500] ;  /* 0x0005000c0218a981 */ /* 0x000f22000c1e1900 */
[----:B------:R-:W-:Y:S02]  /*2160*/  ISETP.GE.U32.AND P6, PT, R5, UR7, PT ;  /* 0x0000000705007c0c */ /* 0x000fe4000bfc6070 */
[----:B------:R-:W-:Y:S01]  /*2170*/  ISETP.GE.U32.AND P2, PT, R35, UR7, PT ;  /* 0x0000000723007c0c */ /* 0x000fe2000bf46070 */
[----:B------:R-:W4:Y:S01]  /*2180*/  @!P3 LDG.E R26, desc[UR12][R2.64+0x580] ;  /* 0x0005800c021ab981 */ /* 0x000f22000c1e1900 */
[----:B------:R-:W-:Y:S01]  /*2190*/  ISETP.GE.U32.AND P3, PT, R34, UR7, PT ;  /* 0x0000000722007c0c */ /* 0x000fe2000bf66070 */
[----:B------:R-:W-:-:S02]  /*21a0*/  IMAD.MOV.U32 R28, RZ, RZ, R4 ;  /* 0x000000ffff1c7224 */ /* 0x000fc400078e0004 */
[--C-:B------:R-:W-:Y:S02]  /*21b0*/  IMAD.MOV.U32 R40, RZ, RZ, R4.reuse ;  /* 0x000000ffff287224 */ /* 0x100fe400078e0004 */
[--C-:B------:R-:W-:Y:S02]  /*21c0*/  IMAD.MOV.U32 R42, RZ, RZ, R4.reuse ;  /* 0x000000ffff2a7224 */ /* 0x100fe400078e0004 */
[--C-:B------:R-:W-:Y:S01]  /*21d0*/  IMAD.MOV.U32 R44, RZ, RZ, R4.reuse ;  /* 0x000000ffff2c7224 */ /* 0x100fe200078e0004 */
[----:B------:R-:W4:Y:S01]  /*21e0*/  @!P4 LDG.E R28, desc[UR12][R2.64+0x600] ;  /* 0x0006000c021cc981 */ /* 0x000f22000c1e1900 */
[--C-:B------:R-:W-:Y:S02]  /*21f0*/  IMAD.MOV.U32 R5, RZ, RZ, R4.reuse ;  /* 0x000000ffff057224 */ /* 0x100fe400078e0004 */
[----:B------:R-:W-:Y:S01]  /*2200*/  IMAD.MOV.U32 R7, RZ, RZ, R4 ;  /* 0x000000ffff077224 */ /* 0x000fe200078e0004 */
[----:B------:R-:W4:Y:S04]  /*2210*/  @!P0 LDG.E R40, desc[UR12][R2.64+0x680] ;  /* 0x0006800c02288981 */ /* 0x000f28000c1e1900 */
[----:B------:R-:W4:Y:S04]  /*2220*/  @!P1 LDG.E R42, desc[UR12][R2.64+0x700] ;  /* 0x0007000c022a9981 */ /* 0x000f28000c1e1900 */
[----:B------:R-:W4:Y:S04]  /*2230*/  @!P5 LDG.E R44, desc[UR12][R2.64+0x780] ;  /* 0x0007800c022cd981 */ /* 0x000f28000c1e1900 */
[----:B------:R-:W4:Y:S04]  /*2240*/  @!P6 LDG.E R5, desc[UR12][R2.64+0x800] ;  /* 0x0008000c0205e981 */ /* 0x000f28000c1e1900 */
[----:B------:R-:W4:Y:S04]  /*2250*/  @!P2 LDG.E R7, desc[UR12][R2.64+0x880] ;  /* 0x0008800c0207a981 */ /* 0x000f28000c1e1900 */
[----:B------:R-:W4:Y:S01]  /*2260*/  @!P3 LDG.E R4, desc[UR12][R2.64+0x900] ;  /* 0x0009000c0204b981 */ /* 0x000f22000c1e1900 */
[----:B------:R-:W0:Y:S01]  /*2270*/  S2R R38, SR_LANEID ;  /* 0x0000000000267919 */ /* 0x000e220000000000 */
[----:B------:R-:W1:Y:S01]  /*2280*/  S2UR UR5, SR_CgaCtaId ;  /* 0x00000000000579c3 */ /* 0x000e620000008800 */
[----:B------:R-:W-:Y:S01]  /*2290*/  SHF.R.U32.HI R41, RZ, 0x5, R31 ;  /* 0x00000005ff297819 */ /* 0x000fe2000001161f */
[----:B------:R-:W-:-:S02]  /*22a0*/  UMOV UR4, 0x400 ;  /* 0x0000040000047882 */ /* 0x000fc40000000000 */
[----:B-1----:R-:W-:Y:S02]  /*22b0*/  ULEA UR4, UR5, UR4, 0x18 ;  /* 0x0000000405047291 */ /* 0x002fe4000f8ec0ff */
[----:B0-----:R-:W-:-:S05]  /*22c0*/  IMAD R29, R41, 0x260, R38 ;  /* 0x00000260291d7824 */ /* 0x001fca00078e0226 */
[----:B------:R-:W-:Y:S01]  /*22d0*/  LEA R29, R29, UR4, 0x2 ;  /* 0x000000041d1d7c11 */ /* 0x000fe2000f8e10ff */
[----:B------:R-:W-:-:S04]  /*22e0*/  UISETP.NE.AND UP0, UPT, UR6, URZ, UPT ;  /* 0x000000ff0600728c */ /* 0x000fc8000bf05270 */
[----:B--2---:R-:W-:Y:S04]  /*22f0*/  STS [R29], R0 ;  /* 0x000000001d007388 */ /* 0x004fe80000000800 */
[----:B---3--:R-:W-:Y:S04]  /*2300*/  STS [R29+0x200], R12 ;  /* 0x0002000c1d007388 */ /* 0x008fe80000000800 */
[----:B----4-:R0:W-:Y:S04]  /*2310*/  STS [R29+0x100], R8 ;  /* 0x000100081d007388 */ /* 0x0101e80000000800 */
[----:B------:R1:W-:Y:S01]  /*2320*/  STS [R29+0x80], R6 ;  /* 0x000080061d007388 */ /* 0x0003e20000000800 */
[----:B0-----:R-:W-:-:S03]  /*2330*/  IMAD R8, R38, 0x48, R29 ;  /* 0x0000004826087824 */ /* 0x001fc600078e021d */
        /* <DEDUP_REMOVED lines=16> */
[----:B------:R1:W0:Y:S04]  /*2440*/  LDS R32, [R8] ;  /* 0x0000000008207984 */ /* 0x0002280000000800 */
        /* <DEDUP_REMOVED lines=19> */
[----:B--234-:R-:W-:Y:S05]  /*2580*/  BRA.U UP0, `(.L_x_17) ;  /* 0x0000000500047547 */ /* 0x01cfea000b800000 */
[----:B01----:R-:W-:Y:S02]  /*2590*/  IADD3 R8, PT, PT, R28, R33, R32 ;  /* 0x000000211c087210 */ /* 0x003fe40007ffe020 */
[----:B------:R-:W-:Y:S02]  /*25a0*/  ISETP.NE.AND P1, PT, R38, 0x1f, PT ;  /* 0x0000001f2600780c */ /* 0x000fe40003f25270 */
[----:B------:R-:W-:Y:S02]  /*25b0*/  IADD3 R8, PT, PT, R26, R27, R8 ;  /* 0x0000001b1a087210 */ /* 0x000fe40007ffe008 */
[----:B------:R-:W-:Y:S02]  /*25c0*/  ISETP.NE.AND P2, PT, R41, 0xc, PT ;  /* 0x0000000c2900780c */ /* 0x000fe40003f45270 */
        /* <DEDUP_REMOVED lines=47> */
[----:B------:R-:W-:-:S04]  /*28c0*/  ISETP.NE.AND P0, PT, R41, 0x8, PT ;  /* 0x000000082900780c */ /* 0x000fc80003f05270 */
[----:B------:R-:W-:Y:S02]  /*28d0*/  SEL R8, R15, R8, !P0 ;  /* 0x000000080f087207 */ /* 0x000fe40004000000 */
[C---:B------:R-:W-:Y:S02]  /*28e0*/  ISETP.NE.AND P0, PT, R41.reuse, 0xa, PT ;  /* 0x0000000a2900780c */ /* 0x040fe40003f05270 */
[----:B------:R-:W-:Y:S02]  /*28f0*/  SEL R8, R16, R8, !P1 ;  /* 0x0000000810087207 */ /* 0x000fe40004800000 */
[----:B------:R-:W-:Y:S02]  /*2900*/  ISETP.NE.AND P1, PT, R41, 0xb, PT ;  /* 0x0000000b2900780c */ /* 0x000fe40003f25270 */
[----:B------:R-:W-:Y:S02]  /*2910*/  SEL R8, R17, R8, !P0 ;  /* 0x0000000811087207 */ /* 0x000fe40004000000 */
[----:B------:R-:W-:-:S02]  /*2920*/  ISETP.GE.U32.AND P0, PT, R31, 0x20, PT ;  /* 0x000000201f00780c */ /* 0x000fc40003f06070 */
[----:B------:R-:W-:Y:S01]  /*2930*/  SEL R8, R18, R8, !P1 ;  /* 0x0000000812087207 */ /* 0x000fe20004800000 */
[----:B------:R-:W-:Y:S01]  /*2940*/  @!P2 IMAD.IADD R8, R19, 0x1, R18 ;  /* 0x000000011308a824 */ /* 0x000fe200078e0212 */
[----:B------:R-:W-:-:S04]  /*2950*/  ISETP.NE.AND P1, PT, R38, RZ, PT ;  /* 0x000000ff2600720c */ /* 0x000fc80003f25270 */
[----:B------:R-:W-:Y:S02]  /*2960*/  SEL R40, R40, RZ, P1 ;  /* 0x000000ff28287207 */ /* 0x000fe40000800000 */
[----:B------:R-:W-:-:S04]  /*2970*/  SEL R8, R8, RZ, P0 ;  /* 0x000000ff08087207 */ /* 0x000fc80000000000 */
[----:B-----5:R-:W-:Y:S01]  /*2980*/  IADD3 R39, PT, PT, R8, R40, R39 ;  /* 0x0000002808277210 */ /* 0x020fe20007ffe027 */
[----:B------:R-:W-:Y:S06]  /*2990*/  BRA `(.L_x_18) ;  /* 0x0000000c00547947 */ /* 0x000fec0003800000 */
.L_x_17:
[----:B01----:R-:W-:Y:S02]  /*29a0*/  IADD3 R8, PT, PT, R28, R33, R32 ;  /* 0x000000211c087210 */ /* 0x003fe40007ffe020 */
[----:B------:R-:W-:Y:S02]  /*29b0*/  ISETP.NE.AND P1, PT, R38, 0x1f, PT ;  /* 0x0000001f2600780c */ /* 0x000fe40003f25270 */
        /* <DEDUP_REMOVED lines=9> */
[----:B-----5:R-:W-:-:S05]  /*2a50*/  IADD3 R39, PT, PT, R9, R0, R8 ;  /* 0x0000000009277210 */ /* 0x020fca0007ffe008 */
        /* <DEDUP_REMOVED lines=28> */
[----:B------:R-:W-:Y:S01]  /*2c20*/  IMAD.IADD R14, R14, 0x1, R13 ;  /* 0x000000010e0e7824 */ /* 0x000fe200078e020d */
[----:B------:R-:W0:Y:S02]  /*2c30*/  LDS R11, [UR4+0x40] ;  /* 0x00004004ff0b7984 */ /* 0x000e240008000800 */
        /* <DEDUP_REMOVED lines=14> */
[----:B------:R-:W-:-:S04]  /*2d20*/  ISETP.NE.AND P0, PT, R41, 0xa, PT ;  /* 0x0000000a2900780c */ /* 0x000fc80003f05270 */
[----:B------:R-:W-:Y:S01]  /*2d30*/  SEL R8, R17, R8, !P0 ;  /* 0x0000000811087207 */ /* 0x000fe20004000000 */
[----:B------:R-:W-:Y:S01]  /*2d40*/  IMAD.IADD R17, R40, 0x1, -R39 ;  /* 0x0000000128117824 */ /* 0x000fe200078e0a27 */
[----:B------:R-:W-:-:S04]  /*2d50*/  ISETP.NE.AND P0, PT, R41, 0xb, PT ;  /* 0x0000000b2900780c */ /* 0x000fc80003f05270 */
[----:B------:R-:W-:Y:S02]  /*2d60*/  SEL R8, R18, R8, !P0 ;  /* 0x0000000812087207 */ /* 0x000fe40004000000 */
[----:B------:R-:W-:Y:S01]  /*2d70*/  ISETP.GT.U32.AND P0, PT, R31, 0x1f, PT ;  /* 0x0000001f1f00780c */ /* 0x000fe20003f04070 */
[----:B0-----:R-:W-:Y:S01]  /*2d80*/  IMAD.IADD R11, R19, 0x1, R11 ;  /* 0x00000001130b7824 */ /* 0x001fe200078e020b */
        /* <DEDUP_REMOVED lines=22> */
.L_x_64:
[----:B------:R-:W-:Y:S05]  /*2ef0*/  @!P0 BRA `(.L_x_21) ;  /* 0x0000000000248947 */ /* 0x000fea0003800000 */
[----:B------:R-:W-:-:S07]  /*2f00*/  IMAD.MOV.U32 R14, RZ, RZ, 0x1de ;  /* 0x000001deff0e7424 */ /* 0x000fce00078e00ff */
.L_x_23:
[----:B------:R-:W-:Y:S05]  /*2f10*/  NANOSLEEP R14 ;  /* 0x0000000e0000735d */ /* 0x000fea0003800000 */
[----:B------:R-:W2:Y:S01]  /*2f20*/  LD.E.64.STRONG.GPU R8, desc[UR12][R12.64+0x100] ;  /* 0x0001000c0c087980 */ /* 0x000ea2000c10fb00 */
[----:B------:R-:W-:Y:S01]  /*2f30*/  UMOV UR5, 0xffffffff ;  /* 0xffffffff00057882 */ /* 0x000fe20000000000 */
[----:B------:R-:W-:Y:S02]  /*2f40*/  SHF.R.U32.HI R14, RZ, 0x1, R14 ;  /* 0x00000001ff0e7819 */ /* 0x000fe4000001160e */
[----:B--2---:R-:W-:Y:S01]  /*2f50*/  ISETP.NE.AND P0, PT, R8, 0x63, PT ;  /* 0x000000630800780c */ /* 0x004fe20003f05270 */
[----:B------:R-:W-:-:S12]  /*2f60*/  BRA.DIV UR5, `(.L_x_22) ;  /* 0x0000001a05607947 */ /* 0x000fd8000b800000 */
[----:B------:R-:W-:-:S13]  /*2f70*/  VOTE.ANY P0, !P0 ;  /* 0x0000000000ff7806 */ /* 0x000fda0004000100 */
.L_x_67:
[----:B------:R-:W-:Y:S05]  /*2f80*/  @P0 BRA `(.L_x_23) ;  /* 0xfffffffc00e00947 */ /* 0x000fea000383ffff */
.L_x_21:
[----:B------:R-:W-:Y:S01]  /*2f90*/  UMOV UR5, 0xffffffff ;  /* 0xffffffff00057882 */ /* 0x000fe20000000000 */
[----:B------:R-:W-:Y:S02]  /*2fa0*/  ISETP.NE.AND P2, PT, R8, 0x65, PT ;  /* 0x000000650800780c */ /* 0x000fe40003f45270 */
[----:B------:R-:W-:Y:S11]  /*2fb0*/  BRA.DIV UR5, `(.L_x_24) ;  /* 0x0000001a056c7947 */ /* 0x000ff6000b800000 */
[----:B------:R-:W0:Y:S01]  /*2fc0*/  S2R R19, SR_GEMASK ;  /* 0x0000000000137919 */ /* 0x000e220000003c00 */
[----:B------:R-:W-:-:S04]  /*2fd0*/  VOTE.ANY R10, PT, !P2 ;  /* 0x00000000000a7806 */ /* 0x000fc800050e0100 */
[----:B0-----:R-:W-:-:S05]  /*2fe0*/  LOP3.LUT R10, R10, 0x80000000, R19, 0xec, !PT ;  /* 0x800000000a0a7812 */ /* 0x001fca00078eec13 */
[----:B------:R-:W-:-:S05]  /*2ff0*/  VIADD R13, R10, 0xffffffff ;  /* 0xffffffff0a0d7836 */ /* 0x000fca0000000000 */
[----:B------:R-:W-:Y:S01]  /*3000*/  LOP3.LUT R13, R10, R13, RZ, 0xc, !PT ;  /* 0x0000000d0a0d7212 */ /* 0x000fe200078e0cff */
[----:B------:R-:W-:-:S03]  /*3010*/  VIADD R10, R38, 0x2 ;  /* 0x00000002260a7836 */ /* 0x000fc60000000000 */
[----:B------:R-:W0:Y:S02]  /*3020*/  POPC R15, R13 ;  /* 0x0000000d000f7309 */ /* 0x000e240000000000 */
[----:B0-----:R-:W0:Y:S01]  /*3030*/  SHFL.DOWN PT, R16, R9, 0x1, R15 ;  /* 0x0820000009107989 */ /* 0x001e2200000e000f */
[----:B------:R-:W-:-:S04]  /*3040*/  ISETP.GE.AND P0, PT, R38, R15, PT ;  /* 0x0000000f2600720c */ /* 0x000fc80003f06270 */
[----:B0-----:R-:W-:Y:S02]  /*3050*/  SEL R16, R16, RZ, !P0 ;  /* 0x000000ff10107207 */ /* 0x001fe40004000000 */
[----:B------:R-:W-:Y:S01]  /*3060*/  ISETP.GT.AND P0, PT, R10, R15, PT ;  /* 0x0000000f0a00720c */ /* 0x000fe20003f04270 */
[----:B------:R-:W-:Y:S02]  /*3070*/  VIADD R10, R38, 0x4 ;  /* 0x00000004260a7836 */ /* 0x000fe40000000000 */
[----:B------:R-:W-:-:S05]  /*3080*/  IMAD.IADD R12, R16, 0x1, R9 ;  /* 0x00000001100c7824 */ /* 0x000fca00078e0209 */
[----:B------:R-:W0:Y:S02]  /*3090*/  SHFL.DOWN PT, R16, R12, 0x2, R15 ;  /* 0x084000000c107989 */ /* 0x000e2400000e000f */
[----:B0-----:R-:W-:Y:S02]  /*30a0*/  SEL R39, R16, RZ, !P0 ;  /* 0x000000ff10277207 */ /* 0x001fe40004000000 */
[----:B------:R-:W-:Y:S01]  /*30b0*/  ISETP.GT.AND P0, PT, R10, R15, PT ;  /* 0x0000000f0a00720c */ /* 0x000fe20003f04270 */
[----:B------:R-:W-:Y:S02]  /*30c0*/  VIADD R10, R38, 0x8 ;  /* 0x00000008260a7836 */ /* 0x000fe40000000000 */
[----:B------:R-:W-:Y:S02]  /*30d0*/  IMAD.IADD R40, R12, 0x1, R39 ;  /* 0x000000010c287824 */ /* 0x000fe400078e0227 */
[----:B------:R-:W0:Y:S03]  /*30e0*/  LDC.64 R12, c[0x0][0x390] ;  /* 0x0000e400ff0c7b82 */ /* 0x000e260000000a00 */
[----:B------:R-:W1:Y:S02]  /*30f0*/  SHFL.DOWN PT, R16, R40, 0x4, R15 ;  /* 0x0880000028107989 */ /* 0x000e6400000e000f */
[----:B-1----:R-:W-:-:S02]  /*3100*/  SEL R9, R16, RZ, !P0 ;  /* 0x000000ff10097207 */ /* 0x002fc40004000000 */
[----:B------:R-:W-:-:S03]  /*3110*/  ISETP.GT.AND P0, PT, R10, R15, PT ;  /* 0x0000000f0a00720c */ /* 0x000fc60003f04270 */
[----:B------:R-:W-:Y:S01]  /*3120*/  IMAD.IADD R9, R40, 0x1, R9 ;  /* 0x0000000128097824 */ /* 0x000fe200078e0209 */
[----:B0-----:R-:W-:-:S04]  /*3130*/  IADD3 R40, P3, PT, R12, 0x100, RZ ;  /* 0x000001000c287810 */ /* 0x001fc80007f7e0ff */
[----:B------:R-:W0:Y:S01]  /*3140*/  SHFL.DOWN PT, R16, R9, 0x8, R15 ;  /* 0x0900000009107989 */ /* 0x000e2200000e000f */
[----:B------:R-:W-:Y:S01]  /*3150*/  IMAD.X R41, RZ, RZ, R13, P3 ;  /* 0x000000ffff297224 */ /* 0x000fe200018e060d */
[----:B0-----:R-:W-:Y:S02]  /*3160*/  SEL R16, R16, RZ, !P0 ;  /* 0x000000ff10107207 */ /* 0x001fe40004000000 */
[----:B------:R-:W-:Y:S01]  /*3170*/  ISETP.NE.AND P0, PT, R8, 0x65, PT ;  /* 0x000000650800780c */ /* 0x000fe20003f05270 */
[----:B------:R-:W-:Y:S02]  /*3180*/  VIADD R8, R38, 0x10 ;  /* 0x0000001026087836 */ /* 0x000fe40000000000 */
[----:B------:R-:W-:-:S03]  /*3190*/  IMAD.IADD R44, R9, 0x1, R16 ;  /* 0x00000001092c7824 */ /* 0x000fc600078e0210 */
[----:B------:R-:W-:Y:S02]  /*31a0*/  ISETP.GT.AND P2, PT, R8, R15, PT ;  /* 0x0000000f0800720c */ /* 0x000fe40003f44270 */
[----:B------:R-:W0:Y:S05]  /*31b0*/  SHFL.DOWN PT, R16, R44, 0x10, R15 ;  /* 0x0a0000002c107989 */ /* 0x000e2a00000e000f */
[----:B------:R-:W-:Y:S02]  /*31c0*/  VOTE.ALL P0, P0 ;  /* 0x0000000000ff7806 */ /* 0x000fe40000000000 */
[----:B0-----:R-:W-:-:S05]  /*31d0*/  SEL R9, R16, RZ, !P2 ;  /* 0x000000ff10097207 */ /* 0x001fca0005000000 */
[----:B------:R-:W-:-:S07]  /*31e0*/  IMAD.IADD R12, R44, 0x1, R9 ;  /* 0x000000012c0c7824 */ /* 0x000fce00078e0209 */
.L_x_76:
[----:B------:R-:W-:Y:S05]  /*31f0*/  @!P0 BRA `(.L_x_25) ;  /* 0x0000000000dc8947 */ /* 0x000fea0003800000 */
[----:B------:R-:W-:-:S07]  /*3200*/  IMAD.MOV.U32 R39, RZ, RZ, 0x1de ;  /* 0x000001deff277424 */ /* 0x000fce00078e00ff */
.L_x_31:
        /* <DEDUP_REMOVED lines=8> */
.L_x_79:
[----:B------:R-:W-:Y:S05]  /*3290*/  @!P0 BRA `(.L_x_27) ;  /* 0x0000000000248947 */ /* 0x000fea0003800000 */
[----:B------:R-:W-:-:S07]  /*32a0*/  IMAD.MOV.U32 R13, RZ, RZ, R39 ;  /* 0x000000ffff0d7224 */ /* 0x000fce00078e0027 */
.L_x_29:
[----:B------:R-:W-:Y:S05]  /*32b0*/  NANOSLEEP R13 ;  /* 0x0000000d0000735d */ /* 0x000fea0003800000 */
[----:B------:R-:W2:Y:S01]  /*32c0*/  LD.E.64.STRONG.GPU R8, desc[UR12][R14.64+-0x100] ;  /* 0xffff000c0e087980 */ /* 0x000ea2000c10fb00 */
[----:B------:R-:W-:Y:S01]  /*32d0*/  UMOV UR5, 0xffffffff ;  /* 0xffffffff00057882 */ /* 0x000fe20000000000 */
[----:B------:R-:W-:Y:S02]  /*32e0*/  SHF.R.U32.HI R13, RZ, 0x1, R13 ;  /* 0x00000001ff0d7819 */ /* 0x000fe4000001160d */
[----:B--2---:R-:W-:Y:S01]  /*32f0*/  ISETP.NE.AND P0, PT, R8, 0x63, PT ;  /* 0x000000630800780c */ /* 0x004fe20003f05270 */
[----:B------:R-:W-:-:S12]  /*3300*/  BRA.DIV UR5, `(.L_x_28) ;  /* 0x0000001a05bc7947 */ /* 0x000fd8000b800000 */
[----:B------:R-:W-:-:S13]  /*3310*/  VOTE.ANY P0, !P0 ;  /* 0x0000000000ff7806 */ /* 0x000fda0004000100 */
.L_x_82:
[----:B------:R-:W-:Y:S05]  /*3320*/  @P0 BRA `(.L_x_29) ;  /* 0xfffffffc00e00947 */ /* 0x000fea000383ffff */
.L_x_27:
[----:B------:R-:W-:Y:S01]  /*3330*/  UMOV UR5, 0xffffffff ;  /* 0xffffffff00057882 */ /* 0x000fe20000000000 */
[----:B------:R-:W-:Y:S02]  /*3340*/  ISETP.NE.AND P0, PT, R8, 0x65, PT ;  /* 0x000000650800780c */ /* 0x000fe40003f05270 */
[----:B------:R-:W-:Y:S11]  /*3350*/  BRA.DIV UR5, `(.L_x_30) ;  /* 0x0000001a05c87947 */ /* 0x000ff6000b800000 */
[----:B------:R-:W-:Y:S01]  /*3360*/  VOTE.ANY R10, PT, !P0 ;  /* 0x00000000000a7806 */ /* 0x000fe200040e0100 */
[----:B------:R-:W-:-:S03]  /*3370*/  VIADD R18, R18, 0xffffffe0 ;  /* 0xffffffe012127836 */ /* 0x000fc60000000000 */
[----:B------:R-:W-:-:S05]  /*3380*/  LOP3.LUT R10, R10, 0x80000000, R19, 0xec, !PT ;  /* 0x800000000a0a7812 */ /* 0x000fca00078eec13 */
        /* <DEDUP_REMOVED lines=14> */
[----:B------:R-:W-:-:S05]  /*3470*/  IMAD.IADD R45, R44, 0x1, R45 ;  /* 0x000000012c2d7824 */ /* 0x000fca00078e022d */
[----:B------:R-:W0:Y:S02]  /*3480*/  SHFL.DOWN PT, R16, R45, 0x4, R15 ;  /* 0x088000002d107989 */ /* 0x000e2400000e000f */
[----:B0-----:R-:W-:Y:S02]  /*3490*/  SEL R16, R16, RZ, !P0 ;  /* 0x000000ff10107207 */ /* 0x001fe40004000000 */
[----:B------:R-:W-:-:S03]  /*34a0*/  ISETP.GT.AND P0, PT, R10, R15, PT ;  /* 0x0000000f0a00720c */ /* 0x000fc60003f04270 */
[----:B------:R-:W-:-:S05]  /*34b0*/  IMAD.IADD R9, R45, 0x1, R16 ;  /* 0x000000012d097824 */ /* 0x000fca00078e0210 */
[----:B------:R-:W0:Y:S02]  /*34c0*/  SHFL.DOWN PT, R16, R9, 0x8, R15 ;  /* 0x0900000009107989 */ /* 0x000e2400000e000f */
[----:B0-----:R-:W-:Y:S02]  /*34d0*/  SEL R16, R16, RZ, !P0 ;  /* 0x000000ff10107207 */ /* 0x001fe40004000000 */
[----:B------:R-:W-:Y:S01]  /*34e0*/  ISETP.NE.AND P0, PT, R8, 0x65, PT ;  /* 0x000000650800780c */ /* 0x000fe20003f05270 */
[----:B------:R-:W-:Y:S02]  /*34f0*/  VIADD R8, R38, 0x10 ;  /* 0x0000001026087836 */ /* 0x000fe40000000000 */
[----:B------:R-:W-:-:S03]  /*3500*/  IMAD.IADD R44, R9, 0x1, R16 ;  /* 0x00000001092c7824 */ /* 0x000fc600078e0210 */
[----:B------:R-:W-:Y:S02]  /*3510*/  ISETP.GT.AND P2, PT, R8, R15, PT ;  /* 0x0000000f0800720c */ /* 0x000fe40003f44270 */
[----:B------:R-:W0:Y:S05]  /*3520*/  SHFL.DOWN PT, R16, R44, 0x10, R15 ;  /* 0x0a0000002c107989 */ /* 0x000e2a00000e000f */
[----:B------:R-:W-:Y:S02]  /*3530*/  VOTE.ALL P0, P0 ;  /* 0x0000000000ff7806 */ /* 0x000fe40000000000 */
[----:B0-----:R-:W-:-:S04]  /*3540*/  SEL R13, R16, RZ, !P2 ;  /* 0x000000ff100d7207 */ /* 0x001fc80005000000 */
[----:B------:R-:W-:-:S07]  /*3550*/  IADD3 R12, PT, PT, R44, R13, R12 ;  /* 0x0000000d2c0c7210 */ /* 0x000fce0007ffe00c */
.L_x_91:
[----:B------:R-:W-:Y:S05]  /*3560*/  @P0 BRA `(.L_x_31) ;  /* 0xfffffffc00280947 */ /* 0x000fea000383ffff */
.L_x_25:
[----:B------:R-:W-:Y:S01]  /*3570*/  ISETP.NE.AND P0, PT, R38, RZ, PT ;  /* 0x000000ff2600720c */ /* 0x000fe20003f05270 */
[----:B------:R-:W0:Y:S01]  /*3580*/  @!P1 S2R R9, SR_CgaCtaId ;  /* 0x0000000000099919 */ /* 0x000e220000008800 */
[----:B------:R-:W-:Y:S01]  /*3590*/  @!P1 MOV R8, 0x400 ;  /* 0x0000040000089802 */ /* 0x000fe20000000f00 */
[----:B------:R-:W-:Y:S02]  /*35a0*/  @!P1 IMAD.IADD R11, R11, 0x1, R12 ;  /* 0x000000010b0b9824 */ /* 0x000fe400078e020c */
[----:B------:R-:W-:-:S05]  /*35b0*/  @!P1 IMAD.MOV.U32 R10, RZ, RZ, 0x65 ;  /* 0x00000065ff0a9424 */ /* 0x000fca00078e00ff */
[----:B------:R1:W-:Y:S03]  /*35c0*/  @!P1 ST.E.64.STRONG.GPU desc[UR12][R42.64+0x100], R10 ;  /* 0x0001000a2a009985 */ /* 0x0003e6000c10fb0c */
[----:B------:R-:W-:Y:S01]  /*35d0*/  @!P0 MOV R13, 0x400 ;  /* 0x00000400000d8802 */ /* 0x000fe20000000f00 */
[----:B------:R-:W2:Y:S01]  /*35e0*/  @!P0 S2R R14, SR_CgaCtaId ;  /* 0x00000000000e8919 */ /* 0x000ea20000008800 */
[----:B0-----:R-:W-:Y:S01]  /*35f0*/  @!P1 LEA R9, R9, R8, 0x18 ;  /* 0x0000000809099211 */ /* 0x001fe200078ec0ff */
[----:B------:R-:W-:Y:S02]  /*3600*/  IMAD.MOV.U32 R8, RZ, RZ, R17 ;  /* 0x000000ffff087224 */ /* 0x000fe400078e0011 */
[----:B------:R-:W-:Y:S02]  /*3610*/  @!P0 IMAD.MOV.U32 R8, RZ, RZ, R12 ;  /* 0x000000ffff088224 */ /* 0x000fe400078e000c */
[----:B------:R1:W-:Y:S04]  /*3620*/  @!P1 STS [R9+0x8], R11 ;  /* 0x0000080b09009388 */ /* 0x0003e80000000800 */
[----:B------:R1:W-:Y:S01]  /*3630*/  @!P1 STS [R9+0x4], R12 ;  /* 0x0000040c09009388 */ /* 0x0003e20000000800 */
[----:B--2---:R-:W-:-:S05]  /*3640*/  @!P0 LEA R13, R14, R13, 0x18 ;  /* 0x0000000d0e0d8211 */ /* 0x004fca00078ec0ff */
[----:B------:R1:W-:Y:S02]  /*3650*/  @!P0 STS [R13+0x54], R12 ;  /* 0x0000540c0d008388 */ /* 0x0003e40000000800 */
.L_x_19:
        /* <DEDUP_REMOVED lines=9> */
.L_x_18:
[----:B------:R-:W-:Y:S01]  /*36f0*/  IMAD.IADD R32, R32, 0x1, R39 ;  /* 0x0000000120207824 */ /* 0x000fe200078e0227 */
[----:B------:R-:W0:Y:S01]  /*3700*/  S2R R8, SR_LANEID ;  /* 0x0000000000087919 */ /* 0x000e220000000000 */
[----:B------:R-:W-:Y:S02]  /*3710*/  BAR.SYNC.DEFER_BLOCKING 0x0 ;  /* 0x0000000000007b1d */ /* 0x000fe40000010000 */
[----:B------:R-:W-:Y:S01]  /*3720*/  IMAD.IADD R33, R33, 0x1, R32 ;  /* 0x0000000121217824 */ /* 0x000fe200078e0220 */
[----:B------:R-:W-:Y:S01]  /*3730*/  ISETP.NE.AND P0, PT, R31, RZ, PT ;  /* 0x000000ff1f00720c */ /* 0x000fe20003f05270 */
[----:B------:R-:W-:Y:S02]  /*3740*/  IMAD.U32 R12, RZ, RZ, UR7 ;  /* 0x00000007ff0c7e24 */ /* 0x000fe4000f8e00ff */
[----:B------:R-:W-:Y:S01]  /*3750*/  IMAD.IADD R28, R28, 0x1, R33 ;  /* 0x000000011c1c7824 */ /* 0x000fe200078e0221 */
[----:B------:R-:W1:Y:S03]  /*3760*/  LDCU.64 UR8, c[0x0][0x388] ;  /* 0x00007100ff0877ac */ /* 0x000e660008000a00 */
[----:B------:R-:W-:-:S04]  /*3770*/  IMAD.IADD R27, R27, 0x1, R28 ;  /* 0x000000011b1b7824 */ /* 0x000fc800078e021c */
[----:B------:R-:W-:-:S04]  /*3780*/  IMAD.IADD R26, R26, 0x1, R27 ;  /* 0x000000011a1a7824 */ /* 0x000fc800078e021b */
[----:B------:R-:W-:-:S04]  /*3790*/  IMAD.IADD R25, R25, 0x1, R26 ;  /* 0x0000000119197824 */ /* 0x000fc800078e021a */
[----:B------:R-:W-:-:S04]  /*37a0*/  IMAD.IADD R24, R24, 0x1, R25 ;  /* 0x0000000118187824 */ /* 0x000fc800078e0219 */
[----:B------:R-:W-:Y:S02]  /*37b0*/  IMAD.IADD R23, R23, 0x1, R24 ;  /* 0x0000000117177824 */ /* 0x000fe400078e0218 */
[----:B0-----:R-:W-:Y:S02]  /*37c0*/  IMAD R8, R8, 0x48, R29 ;  /* 0x0000004808087824 */ /* 0x001fe400078e021d */
[----:B------:R-:W-:-:S03]  /*37d0*/  IMAD.IADD R22, R22, 0x1, R23 ;  /* 0x0000000116167824 */ /* 0x000fc600078e0217 */
[----:B------:R-:W-:Y:S01]  /*37e0*/  STS [R8], R39 ;  /* 0x0000002708007388 */ /* 0x000fe20000000800 */
[----:B------:R-:W-:-:S03]  /*37f0*/  IMAD.IADD R21, R21, 0x1, R22 ;  /* 0x0000000115157824 */ /* 0x000fc600078e0216 */
[----:B------:R-:W-:Y:S01]  /*3800*/  STS [R8+0x4], R32 ;  /* 0x0000042008007388 */ /* 0x000fe20000000800 */
        /* <DEDUP_REMOVED lines=15> */
[----:B------:R-:W-:Y:S04]  /*3900*/  STS [R8+0x24], R22 ;  /* 0x0000241608007388 */ /* 0x000fe80000000800 */
        /* <DEDUP_REMOVED lines=8> */
[----:B------:R0:W-:Y:S01]  /*3990*/  STS [R8+0x48], R0 ;  /* 0x0000480008007388 */ /* 0x0001e20000000800 */
[----:B------:R-:W-:-:S03]  /*39a0*/  NOP ;  /* 0x0000000000007918 */ /* 0x000fc60000000000 */
[----:B------:R-:W-:Y:S04]  /*39b0*/  LDS R39, [R29] ;  /* 0x000000001d277984 */ /* 0x000fe80000000800 */
[----:B------:R-:W-:Y:S04]  /*39c0*/  LDS R41, [R29+0x80] ;  /* 0x000080001d297984 */ /* 0x000fe80000000800 */
        /* <DEDUP_REMOVED lines=17> */
[----:B------:R2:W-:Y:S01]  /*3ae0*/  @!P0 STS [UR4+0x7b80], R12 ;  /* 0x007b800cff008988 */ /* 0x0005e20008000804 */
[----:B------:R-:W-:Y:S01]  /*3af0*/  BAR.SYNC.DEFER_BLOCKING 0x0 ;  /* 0x0000000000007b1d */ /* 0x000fe20000010000 */
[----:B0-----:R-:W-:-:S05]  /*3b00*/  IADD3 R0, P0, PT, R30, UR10, RZ ;  /* 0x0000000a1e007c10 */ /* 0x001fca000ff1e0ff */
[----:B------:R-:W0:Y:S01]  /*3b10*/  S2R R2, SR_TID.X ;  /* 0x0000000000027919 */ /* 0x000e220000002100 */
[----:B------:R-:W3:Y:S01]  /*3b20*/  LDS R31, [UR4+0x7b80] ;  /* 0x007b8004ff1f7984 */ /* 0x000ee20008000800 */
[C---:B0-----:R-:W-:Y:S02]  /*3b30*/  LOP3.LUT R3, R2.reuse, 0x3e0, RZ, 0xc0, !PT ;  /* 0x000003e002037812 */ /* 0x041fe400078ec0ff */
[----:B------:R-:W-:-:S05]  /*3b40*/  LOP3.LUT R2, R2, 0x1f, RZ, 0xc0, !PT ;  /* 0x0000001f02027812 */ /* 0x000fca00078ec0ff */
[----:B------:R-:W-:Y:S02]  /*3b50*/  IMAD R8, R3, 0x13, R2 ;  /* 0x0000001303087824 */ /* 0x000fe400078e0202 */
[----:B------:R-:W-:Y:S01]  /*3b60*/  IMAD.X R3, RZ, RZ, UR11, P0 ;  /* 0x0000000bff037e24 */ /* 0x000fe200080e06ff */
[----:B-1----:R-:W-:Y:S01]  /*3b70*/  LEA R2, P0, R0, UR8, 0x2 ;  /* 0x0000000800027c11 */ /* 0x002fe2000f8010ff */
[C---:B------:R-:W-:Y:S02]  /*3b80*/  VIADD R10, R8.reuse, 0x20 ;  /* 0x00000020080a7836 */ /* 0x040fe40000000000 */
[----:B--2---:R-:W-:Y:S01]  /*3b90*/  VIADD R12, R8, 0xa0 ;  /* 0x000000a0080c7836 */ /* 0x004fe20000000000 */
[----:B------:R-:W-:Y:S01]  /*3ba0*/  LEA.HI.X R3, R0, UR9, R3, 0x2, P0 ;  /* 0x0000000900037c11 */ /* 0x000fe200080f1403 */
[----:B------:R-:W-:Y:S01]  /*3bb0*/  VIADD R0, R8, 0x40 ;  /* 0x0000004008007836 */ /* 0x000fe20000000000 */
[-C--:B---3--:R-:W-:Y:S02]  /*3bc0*/  ISETP.GE.AND P1, PT, R30, R31.reuse, PT ;  /* 0x0000001f1e00720c */ /* 0x088fe40003f26270 */
[-C--:B------:R-:W-:Y:S01]  /*3bd0*/  ISETP.GE.AND P2, PT, R10, R31.reuse, PT ;  /* 0x0000001f0a00720c */ /* 0x080fe20003f46270 */
[----:B------:R-:W-:Y:S01]  /*3be0*/  VIADD R10, R8, 0x60 ;  /* 0x00000060080a7836 */ /* 0x000fe20000000000 */
[-C--:B------:R-:W-:Y:S01]  /*3bf0*/  ISETP.GE.AND P3, PT, R0, R31.reuse, PT ;  /* 0x0000001f0000720c */ /* 0x080fe20003f66270 */
[----:B------:R-:W-:Y:S01]  /*3c00*/  VIADD R0, R8, 0x80 ;  /* 0x0000008008007836 */ /* 0x000fe20000000000 */
[----:B------:R-:W-:-:S02]  /*3c10*/  ISETP.GE.AND P6, PT, R12, R31, PT ;  /* 0x0000001f0c00720c */ /* 0x000fc40003fc6270 */
[-C--:B------:R-:W-:Y:S01]  /*3c20*/  ISETP.GE.AND P4, PT, R10, R31.reuse, PT ;  /* 0x0000001f0a00720c */ /* 0x080fe20003f86270 */
[----:B------:R-:W-:Y:S01]  /*3c30*/  VIADD R10, R8, 0xc0 ;  /* 0x000000c0080a7836 */ /* 0x000fe20000000000 */
[-C--:B------:R-:W-:Y:S01]  /*3c40*/  ISETP.GE.AND P5, PT, R0, R31.reuse, PT ;  /* 0x0000001f0000720c */ /* 0x080fe20003fa6270 */
[----:B------:R-:W-:Y:S02]  /*3c50*/  VIADD R0, R8, 0xe0 ;  /* 0x000000e008007836 */ /* 0x000fe40000000000 */
[----:B------:R0:W-:Y:S01]  /*3c60*/  @!P1 STG.E desc[UR12][R2.64], R39 ;  /* 0x0000002702009986 */ /* 0x0001e2000c10190c */
[-C--:B------:R-:W-:Y:S01]  /*3c70*/  ISETP.GE.AND P0, PT, R10, R31.reuse, PT ;  /* 0x0000001f0a00720c */ /* 0x080fe20003f06270 */
[----:B------:R-:W-:Y:S01]  /*3c80*/  VIADD R10, R8, 0x160 ;  /* 0x00000160080a7836 */ /* 0x000fe20000000000 */
[-C--:B------:R-:W-:Y:S01]  /*3c90*/  ISETP.GE.AND P1, PT, R0, R31.reuse, PT ;  /* 0x0000001f0000720c */ /* 0x080fe20003f26270 */
[----:B------:R-:W-:Y:S01]  /*3ca0*/  VIADD R0, R8, 0x140 ;  /* 0x0000014008007836 */ /* 0x000fe20000000000 */
[----:B------:R0:W-:Y:S01]  /*3cb0*/  @!P2 STG.E desc[UR12][R2.64+0x80], R41 ;  /* 0x000080290200a986 */ /* 0x0001e2000c10190c */
[----:B------:R-:W-:-:S03]  /*3cc0*/  ISETP.GE.AND P2, PT, R37, R31, PT ;  /* 0x0000001f2500720c */ /* 0x000fc60003f46270 */
[----:B------:R0:W-:Y:S01]  /*3cd0*/  @!P3 STG.E desc[UR12][R2.64+0x100], R43 ;  /* 0x0001002b0200b986 */ /* 0x0001e2000c10190c */
[----:B------:R-:W-:-:S03]  /*3ce0*/  ISETP.GE.AND P3, PT, R36, R31, PT ;  /* 0x0000001f2400720c */ /* 0x000fc60003f66270 */
[----:B------:R0:W-:Y:S01]  /*3cf0*/  @!P4 STG.E desc[UR12][R2.64+0x180], R45 ;  /* 0x0001802d0200c986 */ /* 0x0001e2000c10190c */
[-C--:B------:R-:W-:Y:S01]  /*3d00*/  ISETP.GE.AND P4, PT, R0, R31.reuse, PT ;  /* 0x0000001f0000720c */ /* 0x080fe20003f86270 */
[----:B------:R-:W-:Y:S02]  /*3d10*/  VIADD R0, R8, 0x180 ;  /* 0x0000018008007836 */ /* 0x000fe40000000000 */
[----:B------:R0:W-:Y:S01]  /*3d20*/  @!P5 STG.E desc[UR12][R2.64+0x200], R4 ;  /* 0x000200040200d986 */ /* 0x0001e2000c10190c */
[-C--:B------:R-:W-:Y:S01]  /*3d30*/  ISETP.GE.AND P5, PT, R10, R31.reuse, PT ;  /* 0x0000001f0a00720c */ /* 0x080fe20003fa6270 */
[----:B------:R-:W-:Y:S02]  /*3d40*/  VIADD R10, R8, 0x1a0 ;  /* 0x000001a0080a7836 */ /* 0x000fe40000000000 */
[----:B------:R0:W-:Y:S01]  /*3d50*/  @!P6 STG.E desc[UR12][R2.64+0x280], R6 ;  /* 0x000280060200e986 */ /* 0x0001e2000c10190c */
[----:B------:R-:W-:Y:S01]  /*3d60*/  ISETP.GE.AND P6, PT, R0, R31, PT ;  /* 0x0000001f0000720c */ /* 0x000fe20003fc6270 */
[----:B------:R-:W-:-:S02]  /*3d70*/  VIADD R0, R8, 0x1c0 ;  /* 0x000001c008007836 */ /* 0x000fc40000000000 */
[----:B------:R0:W-:Y:S01]  /*3d80*/  @!P0 STG.E desc[UR12][R2.64+0x300], R33 ;  /* 0x0003002102008986 */ /* 0x0001e2000c10190c */
[-C--:B------:R-:W-:Y:S01]  /*3d90*/  ISETP.GE.AND P0, PT, R10, R31.reuse, PT ;  /* 0x0000001f0a00720c */ /* 0x080fe20003f06270 */
[C---:B------:R-:W-:Y:S02]  /*3da0*/  VIADD R10, R8.reuse, 0x1e0 ;  /* 0x000001e0080a7836 */ /* 0x040fe40000000000 */
[----:B------:R-:W-:Y:S01]  /*3db0*/  VIADD R8, R8, 0x200 ;  /* 0x0000020008087836 */ /* 0x000fe20000000000 */
[----:B------:R0:W-:Y:S01]  /*3dc0*/  @!P1 STG.E desc[UR12][R2.64+0x380], R25 ;  /* 0x0003801902009986 */ /* 0x0001e2000c10190c */
[----:B------:R-:W-:-:S03]  /*3dd0*/  ISETP.GE.AND P1, PT, R0, R31, PT ;  /* 0x0000001f0000720c */ /* 0x000fc60003f26270 */
        /* <DEDUP_REMOVED lines=8> */
[----:B------:R0:W-:Y:S04]  /*3e60*/  @!P6 STG.E desc[UR12][R2.64+0x600], R15 ;  /* 0x0006000f0200e986 */ /* 0x0001e8000c10190c */
[----:B------:R0:W-:Y:S04]  /*3e70*/  @!P0 STG.E desc[UR12][R2.64+0x680], R13 ;  /* 0x0006800d02008986 */ /* 0x0001e8000c10190c */
[----:B------:R0:W-:Y:S04]  /*3e80*/  @!P1 STG.E desc[UR12][R2.64+0x700], R11 ;  /* 0x0007000b02009986 */ /* 0x0001e8000c10190c */
[----:B------:R0:W-:Y:S04]  /*3e90*/  @!P2 STG.E desc[UR12][R2.64+0x780], R9 ;  /* 0x000780090200a986 */ /* 0x0001e8000c10190c */
[----:B------:R0:W-:Y:S04]  /*3ea0*/  @!P3 STG.E desc[UR12][R2.64+0x800], R7 ;  /* 0x000800070200b986 */ /* 0x0001e8000c10190c */
[----:B------:R0:W-:Y:S01]  /*3eb0*/  @!P4 STG.E desc[UR12][R2.64+0x880], R5 ;  /* 0x000880050200c986 */ /* 0x0001e2000c10190c */
[----:B------:R-:W-:Y:S05]  /*3ec0*/  @P5 EXIT ;  /* 0x000000000000594d */ /* 0x000fea0003800000 */
[----:B------:R-:W-:Y:S01]  /*3ed0*/  STG.E desc[UR12][R2.64+0x900], R27 ;  /* 0x0009001b02007986 */ /* 0x000fe2000c10190c */
[----:B------:R-:W-:Y:S05]  /*3ee0*/  EXIT ;  /* 0x000000000000794d */ /* 0x000fea0003800000 */
.L_x_5:
[----:B------:R-:W-:Y:S01]  /*3ef0*/  BSSY B1, `(.L_x_32) ;  /* 0x0000006000017945 */ /* 0x000fe20003800000 */
[----:B------:R-:W-:Y:S01]  /*3f00*/  PLOP3.LUT P0, PT, P0, PT, PT, 0x8, 0x80 ;  /* 0x000000000080781c */ /* 0x000fe2000070e170 */
[----:B------:R-:W-:-:S12]  /*3f10*/  IMAD.MOV.U32 R10, RZ, RZ, -0x1 ;  /* 0xffffffffff0a7424 */ /* 0x000fd800078e00ff */
[----:B------:R-:W-:Y:S05]  /*3f20*/  WARPSYNC.COLLECTIVE R10, `(.L_x_33) ;  /* 0x000000000a087348 */ /* 0x000fea0003c00000 */
[----:B------:R-:W-:Y:S01]  /*3f30*/  VOTE.ANY P0, P0 ;  /* 0x0000000000ff7806 */ /* 0x000fe20000000100 */
[----:B------:R-:W-:-:S12]  /*3f40*/  ENDCOLLECTIVE ;  /* 0x000000000000791b */ /* 0x000fd80003800000 */
.L_x_33:
[----:B------:R-:W-:Y:S05]  /*3f50*/  BSYNC B1 ;  /* 0x0000000000017941 */ /* 0x000fea0003800000 */
.L_x_32:
[----:B------:R-:W-:Y:S05]  /*3f60*/  BRA `(.L_x_34) ;  /* 0xffffffd000287947 */ /* 0x000fea000383ffff */
.L_x_7:
[----:B------:R-:W-:Y:S01]  /*3f70*/  BSSY B1, `(.L_x_35) ;  /* 0x0000006000017945 */ /* 0x000fe20003800000 */
[----:B------:R-:W-:Y:S01]  /*3f80*/  PLOP3.LUT P0, PT, P0, PT, PT, 0x8, 0x80 ;  /* 0x000000000080781c */ /* 0x000fe2000070e170 */
[----:B------:R-:W-:-:S12]  /*3f90*/  IMAD.MOV.U32 R10, RZ, RZ, -0x1 ;  /* 0xffffffffff0a7424 */ /* 0x000fd800078e00ff */
[----:B------:R-:W-:Y:S05]  /*3fa0*/  WARPSYNC.COLLECTIVE R10, `(.L_x_36) ;  /* 0x000000000a087348 */ /* 0x000fea0003c00000 */
[----:B------:R-:W-:Y:S01]  /*3fb0*/  VOTE.ANY P0, P0 ;  /* 0x0000000000ff7806 */ /* 0x000fe20000000100 */
[----:B------:R-:W-:-:S12]  /*3fc0*/  ENDCOLLECTIVE ;  /* 0x000000000000791b */ /* 0x000fd80003800000 */
.L_x_36:
[----:B------:R-:W-:Y:S05]  /*3fd0*/  BSYNC B1 ;  /* 0x0000000000017941 */ /* 0x000fea0003800000 */
.L_x_35:
[----:B------:R-:W-:Y:S05]  /*3fe0*/  BRA `(.L_x_37) ;  /* 0xffffffd0002c7947 */ /* 0x000fea000383ffff */
.L_x_9:
[----:B------:R-:W0:Y:S01]  /*3ff0*/  S2R R8, SR_GEMASK ;  /* 0x0000000000087919 */ /* 0x000e220000003c00 */
[----:B------:R-:W-:Y:S01]  /*4000*/  BSSY B1, `(.L_x_38) ;  /* 0x0000006000017945 */ /* 0x000fe20003800000 */
[----:B------:R-:W-:Y:S01]  /*4010*/  PLOP3.LUT P2, PT, P0, PT, PT, 0x8, 0x80 ;  /* 0x000000000080781c */ /* 0x000fe2000074e170 */
[----:B------:R-:W-:-:S12]  /*4020*/  IMAD.MOV.U32 R10, RZ, RZ, -0x1 ;  /* 0xffffffffff0a7424 */ /* 0x000fd800078e00ff */
[----:B0-----:R-:W-:Y:S05]  /*4030*/  WARPSYNC.COLLECTIVE R10, `(.L_x_39) ;  /* 0x000000000a087348 */ /* 0x001fea0003c00000 */
[----:B------:R-:W-:Y:S01]  /*4040*/  VOTE.ANY R10, PT, P2 ;  /* 0x00000000000a7806 */ /* 0x000fe200010e0100 */
[----:B0-----:R-:W-:Y:S06]  /*4050*/  ENDCOLLECTIVE ;  /* 0x000000000000791b */ /* 0x001fec0003800000 */
.L_x_39:
[----:B------:R-:W-:Y:S05]  /*4060*/  BSYNC B1 ;  /* 0x0000000000017941 */ /* 0x000fea0003800000 */
.L_x_38:
[----:B------:R-:W-:Y:S01]  /*4070*/  LOP3.LUT R10, R10, 0x80000000, R8, 0xec, !PT ;  /* 0x800000000a0a7812 */ /* 0x000fe200078eec08 */
[----:B------:R-:W-:Y:S01]  /*4080*/  IMAD.MOV.U32 R14, RZ, RZ, 0x1 ;  /* 0x00000001ff0e7424 */ /* 0x000fe200078e00ff */
[----:B------:R-:W-:Y:S01]  /*4090*/  ISETP.NE.AND P0, PT, R12, 0x65, PT ;  /* 0x000000650c00780c */ /* 0x000fe20003f05270 */
[C---:B------:R-:W-:Y:S02]  /*40a0*/  VIADD R38, R37.reuse, 0x2 ;  /* 0x0000000225267836 */ /* 0x040fe40000000000 */
[C---:B------:R-:W-:Y:S02]  /*40b0*/  VIADD R11, R10.reuse, 0xffffffff ;  /* 0xffffffff0a0b7836 */ /* 0x040fe40000000000 */
[C---:B------:R-:W-:Y:S02]  /*40c0*/  VIADD R19, R37.reuse, 0x4 ;  /* 0x0000000425137836 */ /* 0x040fe40000000000 */
[----:B------:R-:W-:Y:S01]  /*40d0*/  VIADD R39, R37, 0x10 ;  /* 0x0000001025277836 */ /* 0x000fe20000000000 */
[----:B------:R-:W-:Y:S01]  /*40e0*/  LOP3.LUT R11, R10, R11, RZ, 0xc, !PT ;  /* 0x0000000b0a0b7212 */ /* 0x000fe200078e0cff */
[----:B------:R-:W-:-:S03]  /*40f0*/  IMAD.MOV.U32 R10, RZ, RZ, -0x1 ;  /* 0xffffffffff0a7424 */ /* 0x000fc600078e00ff */
[----:B------:R0:W1:Y:S04]  /*4100*/  POPC R15, R11 ;  /* 0x0000000b000f7309 */ /* 0x0000680000000000 */
[----:B01----:R-:W-:Y:S05]  /*4110*/  WARPSYNC.COLLECTIVE R10, `(.L_x_40) ;  /* 0x000000000a087348 */ /* 0x003fea0003c00000 */
[----:B-1----:R1:W2:Y:S02]  /*4120*/  SHFL.DOWN P2, R16, R13, R14, R15 ;  /* 0x0800000e0d107389 */ /* 0x0022a4000004000f */
[----:B012---:R-:W-:Y:S05]  /*4130*/  ENDCOLLECTIVE ;  /* 0x000000000000791b */ /* 0x007fea0003800000 */
.L_x_40:
[----:B------:R-:W-:Y:S01]  /*4140*/  IMAD.MOV.U32 R14, RZ, RZ, 0x2 ;  /* 0x00000002ff0e7424 */ /* 0x000fe200078e00ff */
[----:B------:R-:W-:-:S04]  /*4150*/  ISETP.GE.AND P2, PT, R37, R15, PT ;  /* 0x0000000f2500720c */ /* 0x000fc80003f46270 */
[----:B------:R-:W-:-:S05]  /*4160*/  SEL R16, R16, RZ, !P2 ;  /* 0x000000ff10107207 */ /* 0x000fca0005000000 */
[----:B------:R-:W-:-:S04]  /*4170*/  IMAD.IADD R36, R16, 0x1, R13 ;  /* 0x0000000110247824 */ /* 0x000fc800078e020d */
[----:B------:R-:W-:-:S07]  /*4180*/  IMAD.MOV.U32 R13, RZ, RZ, R36 ;  /* 0x000000ffff0d7224 */ /* 0x000fce00078e0024 */
[----:B------:R-:W-:Y:S05]  /*4190*/  WARPSYNC.COLLECTIVE R10, `(.L_x_41) ;  /* 0x000000000a087348 */ /* 0x000fea0003c00000 */
[----:B------:R0:W1:Y:S02]  /*41a0*/  SHFL.DOWN P2, R16, R13, R14, R15 ;  /* 0x0800000e0d107389 */ /* 0x000064000004000f */
[----:B01----:R-:W-:Y:S05]  /*41b0*/  ENDCOLLECTIVE ;  /* 0x000000000000791b */ /* 0x003fea0003800000 */
.L_x_41:
[----:B------:R-:W-:Y:S01]  /*41c0*/  IMAD.MOV.U32 R14, RZ, RZ, 0x4 ;  /* 0x00000004ff0e7424 */ /* 0x000fe200078e00ff */
[----:B------:R-:W-:-:S04]  /*41d0*/  ISETP.GT.AND P2, PT, R38, R15, PT ;  /* 0x0000000f2600720c */ /* 0x000fc80003f44270 */
[----:B------:R-:W-:-:S05]  /*41e0*/  SEL R11, R16, RZ, !P2 ;  /* 0x000000ff100b7207 */ /* 0x000fca0005000000 */
[----:B------:R-:W-:Y:S02]  /*41f0*/  IMAD.IADD R40, R36, 0x1, R11 ;  /* 0x0000000124287824 */ /* 0x000fe400078e020b */
[----:B------:R-:W-:Y:S02]  /*4200*/  VIADD R36, R37, 0x8 ;  /* 0x0000000825247836 */ /* 0x000fe40000000000 */
[----:B------:R-:W-:-:S07]  /*4210*/  IMAD.MOV.U32 R13, RZ, RZ, R40 ;  /* 0x000000ffff0d7224 */ /* 0x000fce00078e0028 */
[----:B------:R-:W-:Y:S05]  /*4220*/  WARPSYNC.COLLECTIVE R10, `(.L_x_42) ;  /* 0x000000000a087348 */ /* 0x000fea0003c00000 */
[----:B------:R0:W1:Y:S02]  /*4230*/  SHFL.DOWN P2, R16, R13, R14, R15 ;  /* 0x0800000e0d107389 */ /* 0x000064000004000f */
[----:B01----:R-:W-:Y:S05]  /*4240*/  ENDCOLLECTIVE ;  /* 0x000000000000791b */ /* 0x003fea0003800000 */
.L_x_42:
[----:B------:R-:W-:Y:S01]  /*4250*/  IMAD.MOV.U32 R14, RZ, RZ, 0x8 ;  /* 0x00000008ff0e7424 */ /* 0x000fe200078e00ff */
[----:B------:R-:W-:-:S04]  /*4260*/  ISETP.GT.AND P2, PT, R19, R15, PT ;  /* 0x0000000f1300720c */ /* 0x000fc80003f44270 */
[----:B------:R-:W-:-:S05]  /*4270*/  SEL R11, R16, RZ, !P2 ;  /* 0x000000ff100b7207 */ /* 0x000fca0005000000 */
[----:B------:R-:W-:-:S04]  /*4280*/  IMAD.IADD R42, R40, 0x1, R11 ;  /* 0x00000001282a7824 */ /* 0x000fc800078e020b */
[----:B------:R-:W-:-:S07]  /*4290*/  IMAD.MOV.U32 R13, RZ, RZ, R42 ;  /* 0x000000ffff0d7224 */ /* 0x000fce00078e002a */
[----:B------:R-:W-:Y:S05]  /*42a0*/  WARPSYNC.COLLECTIVE R10, `(.L_x_43) ;  /* 0x000000000a087348 */ /* 0x000fea0003c00000 */
[----:B------:R0:W1:Y:S02]  /*42b0*/  SHFL.DOWN P2, R16, R13, R14, R15 ;  /* 0x0800000e0d107389 */ /* 0x000064000004000f */
[----:B01----:R-:W-:Y:S05]  /*42c0*/  ENDCOLLECTIVE ;  /* 0x000000000000791b */ /* 0x003fea0003800000 */
.L_x_43:
        /* <DEDUP_REMOVED lines=8> */
.L_x_44:
[----:B------:R-:W-:Y:S05]  /*4350*/  WARPSYNC.COLLECTIVE R10, `(.L_x_45) ;  /* 0x000000000a087348 */ /* 0x000fea0003c00000 */
[----:B------:R-:W-:Y:S01]  /*4360*/  VOTE.ALL P0, P0 ;  /* 0x0000000000ff7806 */ /* 0x000fe20000000000 */
[----:B------:R-:W-:-:S12]  /*4370*/  ENDCOLLECTIVE ;  /* 0x000000000000791b */ /* 0x000fd80003800000 */
.L_x_45:
[----:B------:R-:W0:Y:S01]  /*4380*/  LDC.64 R12, c[0x0][0x390] ;  /* 0x0000e400ff0c7b82 */ /* 0x000e220000000a00 */
[----:B------:R-:W-:-:S04]  /*4390*/  ISETP.GT.AND P2, PT, R39, R15, PT ;  /* 0x0000000f2700720c */ /* 0x000fc80003f44270 */
[----:B------:R-:W-:-:S05]  /*43a0*/  SEL R16, R16, RZ, !P2 ;  /* 0x000000ff10107207 */ /* 0x000fca0005000000 */
[----:B------:R-:W-:Y:S01]  /*43b0*/  IMAD.IADD R40, R41, 0x1, R16 ;  /* 0x0000000129287824 */ /* 0x000fe200078e0210 */
[----:B0-----:R-:W-:-:S05]  /*43c0*/  IADD3 R42, P2, PT, R12, 0x100, RZ ;  /* 0x000001000c2a7810 */ /* 0x001fca0007f5e0ff */
[----:B------:R-:W-:Y:S01]  /*43d0*/  IMAD.X R43, RZ, RZ, R13, P2 ;  /* 0x000000ffff2b7224 */ /* 0x000fe200010e060d */
[----:B------:R-:W-:Y:S07]  /*43e0*/  BRA `(.L_x_46) ;  /* 0xffffffcc00c87947 */ /* 0x000fee000383ffff */
.L_x_11:
[----:B------:R-:W-:Y:S01]  /*43f0*/  BSSY B1, `(.L_x_47) ;  /* 0x0000006000017945 */ /* 0x000fe20003800000 */
[----:B------:R-:W-:Y:S01]  /*4400*/  PLOP3.LUT P0, PT, P0, PT, PT, 0x8, 0x80 ;  /* 0x000000000080781c */ /* 0x000fe2000070e170 */
[----:B------:R-:W-:-:S12]  /*4410*/  IMAD.MOV.U32 R10, RZ, RZ, -0x1 ;  /* 0xffffffffff0a7424 */ /* 0x000fd800078e00ff */
[----:B------:R-:W-:Y:S05]  /*4420*/  WARPSYNC.COLLECTIVE R10, `(.L_x_48) ;  /* 0x000000000a087348 */ /* 0x000fea0003c00000 */
[----:B------:R-:W-:Y:S01]  /*4430*/  VOTE.ANY P0, P0 ;  /* 0x0000000000ff7806 */ /* 0x000fe20000000100 */
[----:B------:R-:W-:-:S12]  /*4440*/  ENDCOLLECTIVE ;  /* 0x000000000000791b */ /* 0x000fd80003800000 */
.L_x_48:
[----:B------:R-:W-:Y:S05]  /*4450*/  BSYNC B1 ;  /* 0x0000000000017941 */ /* 0x000fea0003800000 */
.L_x_47:
[----:B------:R-:W-:Y:S05]  /*4460*/  BRA `(.L_x_49) ;  /* 0xffffffcc00d07947 */ /* 0x000fea000383ffff */
.L_x_13:
[----:B------:R-:W-:Y:S01]  /*4470*/  BSSY B1, `(.L_x_50) ;  /* 0x0000006000017945 */ /* 0x000fe20003800000 */
[----:B------:R-:W-:Y:S01]  /*4480*/  PLOP3.LUT P0, PT, P0, PT, PT, 0x8, 0x80 ;  /* 0x000000000080781c */ /* 0x000fe2000070e170 */
[----:B------:R-:W-:-:S12]  /*4490*/  IMAD.MOV.U32 R10, RZ, RZ, -0x1 ;  /* 0xffffffffff0a7424 */ /* 0x000fd800078e00ff */
[----:B------:R-:W-:Y:S05]  /*44a0*/  WARPSYNC.COLLECTIVE R10, `(.L_x_51) ;  /* 0x000000000a087348 */ /* 0x000fea0003c00000 */
[----:B------:R-:W-:Y:S01]  /*44b0*/  VOTE.ANY P0, P0 ;  /* 0x0000000000ff7806 */ /* 0x000fe20000000100 */
[----:B------:R-:W-:-:S12]  /*44c0*/  ENDCOLLECTIVE ;  /* 0x000000000000791b */ /* 0x000fd80003800000 */
.L_x_51:
[----:B------:R-:W-:Y:S05]  /*44d0*/  BSYNC B1 ;  /* 0x0000000000017941 */ /* 0x000fea0003800000 */
.L_x_50:
[----:B------:R-:W-:Y:S05]  /*44e0*/  BRA `(.L_x_52) ;  /* 0xffffffcc00d47947 */ /* 0x000fea000383ffff */
.L_x_15:
[----:B------:R-:W-:Y:S01]  /*44f0*/  BSSY B1, `(.L_x_53) ;  /* 0x0000006000017945 */ /* 0x000fe20003800000 */
[----:B------:R-:W-:Y:S01]  /*4500*/  PLOP3.LUT P2, PT, P0, PT, PT, 0x8, 0x80 ;  /* 0x000000000080781c */ /* 0x000fe2000074e170 */
[----:B------:R-:W-:-:S12]  /*4510*/  IMAD.MOV.U32 R10, RZ, RZ, -0x1 ;  /* 0xffffffffff0a7424 */ /* 0x000fd800078e00ff */
[----:B------:R-:W-:Y:S05]  /*4520*/  WARPSYNC.COLLECTIVE R10, `(.L_x_54) ;  /* 0x000000000a087348 */ /* 0x000fea0003c00000 */
[----:B------:R-:W-:Y:S01]  /*4530*/  VOTE.ANY R10, PT, P2 ;  /* 0x00000000000a7806 */ /* 0x000fe200010e0100 */
[----:B------:R-:W-:Y:S06]  /*4540*/  ENDCOLLECTIVE ;  /* 0x000000000000791b */ /* 0x000fec0003800000 */
.L_x_54:
[----:B------:R-:W-:Y:S05]  /*4550*/  BSYNC B1 ;  /* 0x0000000000017941 */ /* 0x000fea0003800000 */
.L_x_53:
[----:B------:R-:W-:Y:S01]  /*4560*/  LOP3.LUT R10, R10, 0x80000000, R8, 0xec, !PT ;  /* 0x800000000a0a7812 */ /* 0x000fe200078eec08 */
[----:B------:R-:W-:Y:S02]  /*4570*/  IMAD.MOV.U32 R14, RZ, RZ, 0x1 ;  /* 0x00000001ff0e7424 */ /* 0x000fe400078e00ff */
[----:B------:R-:W-:Y:S02]  /*4580*/  VIADD R18, R18, 0xffffffe0 ;  /* 0xffffffe012127836 */ /* 0x000fe40000000000 */
[----:B------:R-:W-:-:S05]  /*4590*/  VIADD R15, R10, 0xffffffff ;  /* 0xffffffff0a0f7836 */ /* 0x000fca0000000000 */
[----:B------:R-:W-:Y:S01]  /*45a0*/  LOP3.LUT R15, R10, R15, RZ, 0xc, !PT ;  /* 0x0000000f0a0f7212 */ /* 0x000fe200078e0cff */
[----:B------:R-:W-:-:S05]  /*45b0*/  IMAD.MOV.U32 R10, RZ, RZ, -0x1 ;  /* 0xffffffffff0a7424 */ /* 0x000fca00078e00ff */
[----:B------:R-:W0:Y:S02]  /*45c0*/  POPC R15, R15 ;  /* 0x0000000f000f7309 */ /* 0x000e240000000000 */
[----:B0-----:R-:W-:Y:S05]  /*45d0*/  WARPSYNC.COLLECTIVE R10, `(.L_x_55) ;  /* 0x000000000a087348 */ /* 0x001fea0003c00000 */
[----:B0-----:R0:W1:Y:S02]  /*45e0*/  SHFL.DOWN P2, R16, R13, R14, R15 ;  /* 0x0800000e0d107389 */ /* 0x001064000004000f */
[----:B01----:R-:W-:Y:S05]  /*45f0*/  ENDCOLLECTIVE ;  /* 0x000000000000791b */ /* 0x003fea0003800000 */
.L_x_55:
[----:B------:R-:W-:Y:S01]  /*4600*/  ISETP.GE.AND P0, PT, R37, R15, PT ;  /* 0x0000000f2500720c */ /* 0x000fe20003f06270 */
[----:B------:R-:W-:-:S03]  /*4610*/  IMAD.MOV.U32 R14, RZ, RZ, 0x2 ;  /* 0x00000002ff0e7424 */ /* 0x000fc600078e00ff */
[----:B------:R-:W-:Y:S02]  /*4620*/  SEL R16, R16, RZ, !P0 ;  /* 0x000000ff10107207 */ /* 0x000fe40004000000 */
[----:B------:R-:W-:-:S03]  /*4630*/  ISETP.GT.AND P0, PT, R38, R15, PT ;  /* 0x0000000f2600720c */ /* 0x000fc60003f04270 */
[----:B------:R-:W-:-:S04]  /*4640*/  IMAD.IADD R41, R16, 0x1, R13 ;  /* 0x0000000110297824 */ /* 0x000fc800078e020d */
[----:B------:R-:W-:-:S07]  /*4650*/  IMAD.MOV.U32 R13, RZ, RZ, R41 ;  /* 0x000000ffff0d7224 */ /* 0x000fce00078e0029 */
[----:B------:R-:W-:Y:S05]  /*4660*/  WARPSYNC.COLLECTIVE R10, `(.L_x_56) ;  /* 0x000000000a087348 */ /* 0x000fea0003c00000 */
[----:B------:R0:W1:Y:S02]  /*4670*/  SHFL.DOWN P2, R16, R13, R14, R15 ;  /* 0x0800000e0d107389 */ /* 0x000064000004000f */
[----:B01----:R-:W-:Y:S05]  /*4680*/  ENDCOLLECTIVE ;  /* 0x000000000000791b */ /* 0x003fea0003800000 */
.L_x_56:
[----:B------:R-:W-:Y:S01]  /*4690*/  IMAD.MOV.U32 R14, RZ, RZ, 0x4 ;  /* 0x00000004ff0e7424 */ /* 0x000fe200078e00ff */
[----:B------:R-:W-:Y:S02]  /*46a0*/  SEL R16, R16, RZ, !P0 ;  /* 0x000000ff10107207 */ /* 0x000fe40004000000 */
[----:B------:R-:W-:-:S03]  /*46b0*/  ISETP.GT.AND P0, PT, R19, R15, PT ;  /* 0x0000000f1300720c */ /* 0x000fc60003f04270 */
[----:B------:R-:W-:-:S04]  /*46c0*/  IMAD.IADD R41, R41, 0x1, R16 ;  /* 0x0000000129297824 */ /* 0x000fc800078e0210 */
[----:B------:R-:W-:-:S07]  /*46d0*/  IMAD.MOV.U32 R13, RZ, RZ, R41 ;  /* 0x000000ffff0d7224 */ /* 0x000fce00078e0029 */
[----:B------:R-:W-:Y:S05]  /*46e0*/  WARPSYNC.COLLECTIVE R10, `(.L_x_57) ;  /* 0x000000000a087348 */ /* 0x000fea0003c00000 */
[----:B------:R0:W1:Y:S02]  /*46f0*/  SHFL.DOWN P2, R16, R13, R14, R15 ;  /* 0x0800000e0d107389 */ /* 0x000064000004000f */
[----:B01----:R-:W-:Y:S05]  /*4700*/  ENDCOLLECTIVE ;  /* 0x000000000000791b */ /* 0x003fea0003800000 */
.L_x_57:
[----:B------:R-:W-:Y:S01]  /*4710*/  IMAD.MOV.U32 R14, RZ, RZ, 0x8 ;  /* 0x00000008ff0e7424 */ /* 0x000fe200078e00ff */
[----:B------:R-:W-:Y:S02]  /*4720*/  SEL R16, R16, RZ, !P0 ;  /* 0x000000ff10107207 */ /* 0x000fe40004000000 */
[----:B------:R-:W-:-:S03]  /*4730*/  ISETP.GT.AND P0, PT, R36, R15, PT ;  /* 0x0000000f2400720c */ /* 0x000fc60003f04270 */
[----:B------:R-:W-:-:S10]  /*4740*/  IMAD.IADD R13, R41, 0x1, R16 ;  /* 0x00000001290d7824 */ /* 0x000fd400078e0210 */
[----:B------:R-:W-:Y:S05]  /*4750*/  WARPSYNC.COLLECTIVE R10, `(.L_x_58) ;  /* 0x000000000a087348 */ /* 0x000fea0003c00000 */
[----:B------:R0:W1:Y:S02]  /*4760*/  SHFL.DOWN P2, R16, R13, R14, R15 ;  /* 0x0800000e0d107389 */ /* 0x000064000004000f */
[----:B01----:R-:W-:Y:S05]  /*4770*/  ENDCOLLECTIVE ;  /* 0x000000000000791b */ /* 0x003fea0003800000 */
.L_x_58:
        /* <DEDUP_REMOVED lines=8> */
.L_x_59:
[----:B------:R-:W-:Y:S02]  /*4800*/  SEL R16, R16, RZ, !P0 ;  /* 0x000000ff10107207 */ /* 0x000fe40004000000 */
[----:B------:R-:W-:Y:S02]  /*4810*/  ISETP.NE.AND P0, PT, R12, 0x65, PT ;  /* 0x000000650c00780c */ /* 0x000fe40003f05270 */
[----:B------:R-:W-:-:S11]  /*4820*/  IADD3 R40, PT, PT, R41, R16, R40 ;  /* 0x0000001029287210 */ /* 0x000fd60007ffe028 */
[----:B------:R-:W-:Y:S05]  /*4830*/  WARPSYNC.COLLECTIVE R10, `(.L_x_60) ;  /* 0x000000000a087348 */ /* 0x000fea0003c00000 */
[----:B------:R-:W-:Y:S01]  /*4840*/  VOTE.ALL P0, P0 ;  /* 0x0000000000ff7806 */ /* 0x000fe20000000000 */
[----:B------:R-:W-:-:S12]  /*4850*/  ENDCOLLECTIVE ;  /* 0x000000000000791b */ /* 0x000fd80003800000 */
.L_x_60:
[----:B------:R-:W-:Y:S05]  /*4860*/  BRA `(.L_x_61) ;  /* 0xffffffcc00747947 */ /* 0x000fea000383ffff */
.L_x_20:
[----:B------:R-:W-:Y:S01]  /*4870*/  BSSY B0, `(.L_x_62) ;  /* 0x0000006000007945 */ /* 0x000fe20003800000 */
[----:B------:R-:W-:Y:S01]  /*4880*/  PLOP3.LUT P0, PT, P0, PT, PT, 0x8, 0x80 ;  /* 0x000000000080781c */ /* 0x000fe2000070e170 */
[----:B------:R-:W-:-:S12]  /*4890*/  IMAD.MOV.U32 R10, RZ, RZ, -0x1 ;  /* 0xffffffffff0a7424 */ /* 0x000fd800078e00ff */
[----:B------:R-:W-:Y:S05]  /*48a0*/  WARPSYNC.COLLECTIVE R10, `(.L_x_63) ;  /* 0x000000000a087348 */ /* 0x000fea0003c00000 */
[----:B------:R-:W-:Y:S01]  /*48b0*/  VOTE.ANY P0, P0 ;  /* 0x0000000000ff7806 */ /* 0x000fe20000000100 */
[----:B------:R-:W-:-:S12]  /*48c0*/  ENDCOLLECTIVE ;  /* 0x000000000000791b */ /* 0x000fd80003800000 */
.L_x_63:
[----:B------:R-:W-:Y:S05]  /*48d0*/  BSYNC B0 ;  /* 0x0000000000007941 */ /* 0x000fea0003800000 */
.L_x_62:
[----:B------:R-:W-:Y:S05]  /*48e0*/  BRA `(.L_x_64) ;  /* 0xffffffe400807947 */ /* 0x000fea000383ffff */
.L_x_22:
[----:B------:R-:W-:Y:S01]  /*48f0*/  BSSY B0, `(.L_x_65) ;  /* 0x0000006000007945 */ /* 0x000fe20003800000 */
[----:B------:R-:W-:Y:S01]  /*4900*/  PLOP3.LUT P0, PT, P0, PT, PT, 0x8, 0x80 ;  /* 0x000000000080781c */ /* 0x000fe2000070e170 */
[----:B------:R-:W-:-:S12]  /*4910*/  IMAD.MOV.U32 R10, RZ, RZ, -0x1 ;  /* 0xffffffffff0a7424 */ /* 0x000fd800078e00ff */
[----:B------:R-:W-:Y:S05]  /*4920*/  WARPSYNC.COLLECTIVE R10, `(.L_x_66) ;  /* 0x000000000a087348 */ /* 0x000fea0003c00000 */
[----:B------:R-:W-:Y:S01]  /*4930*/  VOTE.ANY P0, P0 ;  /* 0x0000000000ff7806 */ /* 0x000fe20000000100 */
[----:B------:R-:W-:-:S12]  /*4940*/  ENDCOLLECTIVE ;  /* 0x000000000000791b */ /* 0x000fd80003800000 */
.L_x_66:
[----:B------:R-:W-:Y:S05]  /*4950*/  BSYNC B0 ;  /* 0x0000000000007941 */ /* 0x000fea0003800000 */
.L_x_65:
[----:B------:R-:W-:Y:S05]  /*4960*/  BRA `(.L_x_67) ;  /* 0xffffffe400847947 */ /* 0x000fea000383ffff */
.L_x_24:
[----:B------:R-:W0:Y:S01]  /*4970*/  S2R R19, SR_GEMASK ;  /* 0x0000000000137919 */ /* 0x000e220000003c00 */
[----:B------:R-:W-:Y:S01]  /*4980*/  BSSY B0, `(.L_x_68) ;  /* 0x0000007000007945 */ /* 0x000fe20003800000 */
[----:B------:R-:W-:Y:S01]  /*4990*/  ISETP.NE.AND P0, PT, R8, 0x65, PT ;  /* 0x000000650800780c */ /* 0x000fe20003f05270 */
[----:B------:R-:W-:Y:S01]  /*49a0*/  IMAD.MOV.U32 R10, RZ, RZ, -0x1 ;  /* 0xffffffffff0a7424 */ /* 0x000fe200078e00ff */
[----:B------:R-:W-:-:S13]  /*49b0*/  PLOP3.LUT P2, PT, P2, PT, PT, 0x8, 0x80 ;  /* 0x000000000080781c */ /* 0x000fda000174e170 */
[----:B0-----:R-:W-:Y:S05]  /*49c0*/  WARPSYNC.COLLECTIVE R10, `(.L_x_69) ;  /* 0x000000000a087348 */ /* 0x001fea0003c00000 */
[----:B------:R-:W-:Y:S01]  /*49d0*/  VOTE.ANY R10, PT, P2 ;  /* 0x00000000000a7806 */ /* 0x000fe200010e0100 */
[----:B0-----:R-:W-:Y:S06]  /*49e0*/  ENDCOLLECTIVE ;  /* 0x000000000000791b */ /* 0x001fec0003800000 */
.L_x_69:
[----:B------:R-:W-:Y:S05]  /*49f0*/  BSYNC B0 ;  /* 0x0000000000007941 */ /* 0x000fea0003800000 */
.L_x_68:
[----:B------:R-:W-:Y:S01]  /*4a00*/  LOP3.LUT R10, R10, 0x80000000, R19, 0xec, !PT ;  /* 0x800000000a0a7812 */ /* 0x000fe200078eec13 */
[----:B------:R-:W-:-:S04]  /*4a10*/  IMAD.MOV.U32 R14, RZ, RZ, 0x1 ;  /* 0x00000001ff0e7424 */ /* 0x000fc800078e00ff */
[----:B------:R-:W-:-:S05]  /*4a20*/  VIADD R13, R10, 0xffffffff ;  /* 0xffffffff0a0d7836 */ /* 0x000fca0000000000 */
[----:B------:R-:W-:Y:S01]  /*4a30*/  LOP3.LUT R8, R10, R13, RZ, 0xc, !PT ;  /* 0x0000000d0a087212 */ /* 0x000fe200078e0cff */
[----:B------:R-:W-:Y:S02]  /*4a40*/  IMAD.MOV.U32 R13, RZ, RZ, R9 ;  /* 0x000000ffff0d7224 */ /* 0x000fe400078e0009 */
[----:B------:R-:W-:Y:S01]  /*4a50*/  IMAD.MOV.U32 R10, RZ, RZ, -0x1 ;  /* 0xffffffffff0a7424 */ /* 0x000fe200078e00ff */
[----:B------:R0:W1:Y:S02]  /*4a60*/  POPC R15, R8 ;  /* 0x00000008000f7309 */ /* 0x0000640000000000 */
[----:B0-----:R-:W-:-:S07]  /*4a70*/  VIADD R8, R38, 0x4 ;  /* 0x0000000426087836 */ /* 0x001fce0000000000 */
[----:B-1----:R-:W-:Y:S05]  /*4a80*/  WARPSYNC.COLLECTIVE R10, `(.L_x_70) ;  /* 0x000000000a087348 */ /* 0x002fea0003c00000 */
[----:B-1----:R0:W1:Y:S02]  /*4a90*/  SHFL.DOWN P2, R16, R13, R14, R15 ;  /* 0x0800000e0d107389 */ /* 0x002064000004000f */
[----:B01----:R-:W-:Y:S05]  /*4aa0*/  ENDCOLLECTIVE ;  /* 0x000000000000791b */ /* 0x003fea0003800000 */
.L_x_70:
[----:B------:R-:W-:Y:S01]  /*4ab0*/  IMAD.MOV.U32 R14, RZ, RZ, 0x2 ;  /* 0x00000002ff0e7424 */ /* 0x000fe200078e00ff */
[----:B------:R-:W-:-:S04]  /*4ac0*/  ISETP.GE.AND P2, PT, R38, R15, PT ;  /* 0x0000000f2600720c */ /* 0x000fc80003f46270 */
[----:B------:R-:W-:Y:S01]  /*4ad0*/  SEL R12, R16, RZ, !P2 ;  /* 0x000000ff100c7207 */ /* 0x000fe20005000000 */
[----:B------:R-:W-:-:S04]  /*4ae0*/  VIADD R16, R38, 0x2 ;  /* 0x0000000226107836 */ /* 0x000fc80000000000 */
[----:B------:R-:W-:Y:S01]  /*4af0*/  IMAD.IADD R12, R12, 0x1, R9 ;  /* 0x000000010c0c7824 */ /* 0x000fe200078e0209 */
[----:B------:R-:W-:-:S03]  /*4b00*/  ISETP.GT.AND P3, PT, R16, R15, PT ;  /* 0x0000000f1000720c */ /* 0x000fc60003f64270 */
[----:B------:R-:W-:-:S10]  /*4b10*/  IMAD.MOV.U32 R13, RZ, RZ, R12 ;  /* 0x000000ffff0d7224 */ /* 0x000fd400078e000c */
[----:B------:R-:W-:Y:S05]  /*4b20*/  WARPSYNC.COLLECTIVE R10, `(.L_x_71) ;  /* 0x000000000a087348 */ /* 0x000fea0003c00000 */
[----:B------:R0:W1:Y:S02]  /*4b30*/  SHFL.DOWN P2, R16, R13, R14, R15 ;  /* 0x0800000e0d107389 */ /* 0x000064000004000f */
[----:B01----:R-:W-:Y:S05]  /*4b40*/  ENDCOLLECTIVE ;  /* 0x000000000000791b */ /* 0x003fea0003800000 */
.L_x_71:
[----:B------:R-:W-:Y:S01]  /*4b50*/  IMAD.MOV.U32 R14, RZ, RZ, 0x4 ;  /* 0x00000004ff0e7424 */ /* 0x000fe200078e00ff */
[----:B------:R-:W-:Y:S02]  /*4b60*/  SEL R9, R16, RZ, !P3 ;  /* 0x000000ff10097207 */ /* 0x000fe40005800000 */
[----:B------:R-:W-:Y:S01]  /*4b70*/  ISETP.GT.AND P3, PT, R8, R15, PT ;  /* 0x0000000f0800720c */ /* 0x000fe20003f64270 */
[----:B------:R-:W-:Y:S02]  /*4b80*/  VIADD R8, R38, 0x8 ;  /* 0x0000000826087836 */ /* 0x000fe40000000000 */
[----:B------:R-:W-:-:S04]  /*4b90*/  IMAD.IADD R40, R12, 0x1, R9 ;  /* 0x000000010c287824 */ /* 0x000fc800078e0209 */
[----:B------:R-:W-:-:S07]  /*4ba0*/  IMAD.MOV.U32 R13, RZ, RZ, R40 ;  /* 0x000000ffff0d7224 */ /* 0x000fce00078e0028 */
[----:B------:R-:W-:Y:S05]  /*4bb0*/  WARPSYNC.COLLECTIVE R10, `(.L_x_72) ;  /* 0x000000000a087348 */ /* 0x000fea0003c00000 */
[----:B------:R0:W1:Y:S02]  /*4bc0*/  SHFL.DOWN P2, R16, R13, R14, R15 ;  /* 0x0800000e0d107389 */ /* 0x000064000004000f */
[----:B01----:R-:W-:Y:S05]  /*4bd0*/  ENDCOLLECTIVE ;  /* 0x000000000000791b */ /* 0x003fea0003800000 */
.L_x_72:
        /* <DEDUP_REMOVED lines=9> */
.L_x_73:
[----:B------:R-:W-:Y:S01]  /*4c70*/  IMAD.MOV.U32 R14, RZ, RZ, 0x10 ;  /* 0x00000010ff0e7424 */ /* 0x000fe200078e00ff */
[----:B------:R-:W-:-:S05]  /*4c80*/  SEL R16, R16, RZ, !P3 ;  /* 0x000000ff10107207 */ /* 0x000fca0005800000 */
[----:B------:R-:W-:-:S04]  /*4c90*/  IMAD.IADD R44, R9, 0x1, R16 ;  /* 0x00000001092c7824 */ /* 0x000fc800078e0210 */
[----:B------:R-:W-:-:S07]  /*4ca0*/  IMAD.MOV.U32 R13, RZ, RZ, R44 ;  /* 0x000000ffff0d7224 */ /* 0x000fce00078e002c */
[----:B------:R-:W-:Y:S05]  /*4cb0*/  WARPSYNC.COLLECTIVE R10, `(.L_x_74) ;  /* 0x000000000a087348 */ /* 0x000fea0003c00000 */
[----:B------:R0:W1:Y:S02]  /*4cc0*/  SHFL.DOWN P2, R16, R13, R14, R15 ;  /* 0x0800000e0d107389 */ /* 0x000064000004000f */
[----:B01----:R-:W-:Y:S05]  /*4cd0*/  ENDCOLLECTIVE ;  /* 0x000000000000791b */ /* 0x003fea0003800000 */
.L_x_74:
[----:B------:R-:W-:Y:S05]  /*4ce0*/  WARPSYNC.COLLECTIVE R10, `(.L_x_75) ;  /* 0x000000000a087348 */ /* 0x000fea0003c00000 */
[----:B------:R-:W-:Y:S01]  /*4cf0*/  VOTE.ALL P0, P0 ;  /* 0x0000000000ff7806 */ /* 0x000fe20000000000 */
[----:B------:R-:W-:-:S12]  /*4d00*/  ENDCOLLECTIVE ;  /* 0x000000000000791b */ /* 0x000fd80003800000 */
.L_x_75:
[----:B------:R-:W-:-:S04]  /*4d10*/  ISETP.GT.AND P2, PT, R8, R15, PT ;  /* 0x0000000f0800720c */ /* 0x000fc80003f44270 */
[----:B------:R-:W-:-:S05]  /*4d20*/  SEL R9, R16, RZ, !P2 ;  /* 0x000000ff10097207 */ /* 0x000fca0005000000 */
[----:B------:R-:W-:Y:S02]  /*4d30*/  IMAD.IADD R12, R44, 0x1, R9 ;  /* 0x000000012c0c7824 */ /* 0x000fe400078e0209 */
[----:B------:R-:W0:Y:S02]  /*4d40*/  LDC.64 R8, c[0x0][0x390] ;  /* 0x0000e400ff087b82 */ /* 0x000e240000000a00 */
[----:B0-----:R-:W-:-:S05]  /*4d50*/  IADD3 R40, P2, PT, R8, 0x100, RZ ;  /* 0x0000010008287810 */ /* 0x001fca0007f5e0ff */
[----:B------:R-:W-:Y:S01]  /*4d60*/  IMAD.X R41, RZ, RZ, R9, P2 ;  /* 0x000000ffff297224 */ /* 0x000fe200010e0609 */
[----:B------:R-:W-:Y:S07]  /*4d70*/  BRA `(.L_x_76) ;  /* 0xffffffe4001c7947 */ /* 0x000fee000383ffff */
.L_x_26:
[----:B------:R-:W-:Y:S01]  /*4d80*/  BSSY B0, `(.L_x_77) ;  /* 0x0000006000007945 */ /* 0x000fe20003800000 */
[----:B------:R-:W-:Y:S01]  /*4d90*/  PLOP3.LUT P0, PT, P0, PT, PT, 0x8, 0x80 ;  /* 0x000000000080781c */ /* 0x000fe2000070e170 */
[----:B------:R-:W-:-:S12]  /*4da0*/  IMAD.MOV.U32 R10, RZ, RZ, -0x1 ;  /* 0xffffffffff0a7424 */ /* 0x000fd800078e00ff */
[----:B------:R-:W-:Y:S05]  /*4db0*/  WARPSYNC.COLLECTIVE R10, `(.L_x_78) ;  /* 0x000000000a087348 */ /* 0x000fea0003c00000 */
[----:B------:R-:W-:Y:S01]  /*4dc0*/  VOTE.ANY P0, P0 ;  /* 0x0000000000ff7806 */ /* 0x000fe20000000100 */
[----:B------:R-:W-:-:S12]  /*4dd0*/  ENDCOLLECTIVE ;  /* 0x000000000000791b */ /* 0x000fd80003800000 */
.L_x_78:
[----:B------:R-:W-:Y:S05]  /*4de0*/  BSYNC B0 ;  /* 0x0000000000007941 */ /* 0x000fea0003800000 */
.L_x_77:
[----:B------:R-:W-:Y:S05]  /*4df0*/  BRA `(.L_x_79) ;  /* 0xffffffe400247947 */ /* 0x000fea000383ffff */
.L_x_28:
[----:B------:R-:W-:Y:S01]  /*4e00*/  BSSY B0, `(.L_x_80) ;  /* 0x0000006000007945 */ /* 0x000fe20003800000 */
[----:B------:R-:W-:Y:S01]  /*4e10*/  PLOP3.LUT P0, PT, P0, PT, PT, 0x8, 0x80 ;  /* 0x000000000080781c */ /* 0x000fe2000070e170 */
[----:B------:R-:W-:-:S12]  /*4e20*/  IMAD.MOV.U32 R10, RZ, RZ, -0x1 ;  /* 0xffffffffff0a7424 */ /* 0x000fd800078e00ff */
[----:B------:R-:W-:Y:S05]  /*4e30*/  WARPSYNC.COLLECTIVE R10, `(.L_x_81) ;  /* 0x000000000a087348 */ /* 0x000fea0003c00000 */
[----:B------:R-:W-:Y:S01]  /*4e40*/  VOTE.ANY P0, P0 ;  /* 0x0000000000ff7806 */ /* 0x000fe20000000100 */
[----:B------:R-:W-:-:S12]  /*4e50*/  ENDCOLLECTIVE ;  /* 0x000000000000791b */ /* 0x000fd80003800000 */
.L_x_81:
[----:B------:R-:W-:Y:S05]  /*4e60*/  BSYNC B0 ;  /* 0x0000000000007941 */ /* 0x000fea0003800000 */
.L_x_80:
[----:B------:R-:W-:Y:S05]  /*4e70*/  BRA `(.L_x_82) ;  /* 0xffffffe400287947 */ /* 0x000fea000383ffff */
.L_x_30:
[----:B------:R-:W-:Y:S01]  /*4e80*/  BSSY B0, `(.L_x_83) ;  /* 0x0000006000007945 */ /* 0x000fe20003800000 */
[----:B------:R-:W-:Y:S01]  /*4e90*/  PLOP3.LUT P2, PT, P0, PT, PT, 0x8, 0x80 ;  /* 0x000000000080781c */ /* 0x000fe2000074e170 */
[----:B------:R-:W-:-:S12]  /*4ea0*/  IMAD.MOV.U32 R10, RZ, RZ, -0x1 ;  /* 0xffffffffff0a7424 */ /* 0x000fd800078e00ff */
[----:B------:R-:W-:Y:S05]  /*4eb0*/  WARPSYNC.COLLECTIVE R10, `(.L_x_84) ;  /* 0x000000000a087348 */ /* 0x000fea0003c00000 */
[----:B------:R-:W-:Y:S01]  /*4ec0*/  VOTE.ANY R10, PT, P2 ;  /* 0x00000000000a7806 */ /* 0x000fe200010e0100 */
[----:B------:R-:W-:Y:S06]  /*4ed0*/  ENDCOLLECTIVE ;  /* 0x000000000000791b */ /* 0x000fec0003800000 */
.L_x_84:
[----:B------:R-:W-:Y:S05]  /*4ee0*/  BSYNC B0 ;  /* 0x0000000000007941 */ /* 0x000fea0003800000 */
.L_x_83:
[----:B------:R-:W-:Y:S01]  /*4ef0*/  LOP3.LUT R10, R10, 0x80000000, R19, 0xec, !PT ;  /* 0x800000000a0a7812 */ /* 0x000fe200078eec13 */
[----:B------:R-:W-:Y:S02]  /*4f00*/  IMAD.MOV.U32 R14, RZ, RZ, 0x1 ;  /* 0x00000001ff0e7424 */ /* 0x000fe400078e00ff */
[----:B------:R-:W-:Y:S02]  /*4f10*/  VIADD R18, R18, 0xffffffe0 ;  /* 0xffffffe012127836 */ /* 0x000fe40000000000 */
[----:B------:R-:W-:-:S05]  /*4f20*/  VIADD R13, R10, 0xffffffff ;  /* 0xffffffff0a0d7836 */ /* 0x000fca0000000000 */
[----:B------:R-:W-:Y:S01]  /*4f30*/  LOP3.LUT R45, R10, R13, RZ, 0xc, !PT ;  /* 0x0000000d0a2d7212 */ /* 0x000fe200078e0cff */
[----:B------:R-:W-:Y:S02]  /*4f40*/  IMAD.MOV.U32 R13, RZ, RZ, R9 ;  /* 0x000000ffff0d7224 */ /* 0x000fe400078e0009 */
[----:B------:R-:W-:Y:S01]  /*4f50*/  IMAD.MOV.U32 R10, RZ, RZ, -0x1 ;  /* 0xffffffffff0a7424 */ /* 0x000fe200078e00ff */
[----:B------:R0:W1:Y:S06]  /*4f60*/  POPC R15, R45 ;  /* 0x0000002d000f7309 */ /* 0x00006c0000000000 */
[----:B01----:R-:W-:Y:S05]  /*4f70*/  WARPSYNC.COLLECTIVE R10, `(.L_x_85) ;  /* 0x000000000a087348 */ /* 0x003fea0003c00000 */
[----:B-1----:R1:W2:Y:S02]  /*4f80*/  SHFL.DOWN P2, R16, R13, R14, R15 ;  /* 0x0800000e0d107389 */ /* 0x0022a4000004000f */
[----:B012---:R-:W-:Y:S05]  /*4f90*/  ENDCOLLECTIVE ;  /* 0x000000000000791b */ /* 0x007fea0003800000 */
.L_x_85:
[----:B------:R-:W-:Y:S01]  /*4fa0*/  ISETP.GE.AND P0, PT, R38, R15, PT ;  /* 0x0000000f2600720c */ /* 0x000fe20003f06270 */
[----:B------:R-:W-:-:S03]  /*4fb0*/  IMAD.MOV.U32 R14, RZ, RZ, 0x2 ;  /* 0x00000002ff0e7424 */ /* 0x000fc600078e00ff */
[----:B------:R-:W-:-:S05]  /*4fc0*/  SEL R16, R16, RZ, !P0 ;  /* 0x000000ff10107207 */ /* 0x000fca0004000000 */
[----:B------:R-:W-:Y:S02]  /*4fd0*/  IMAD.IADD R44, R16, 0x1, R9 ;  /* 0x00000001102c7824 */ /* 0x000fe400078e0209 */
[----:B------:R-:W-:Y:S02]  /*4fe0*/  VIADD R16, R38, 0x2 ;  /* 0x0000000226107836 */ /* 0x000fe40000000000 */
[----:B------:R-:W-:-:S03]  /*4ff0*/  IMAD.MOV.U32 R13, RZ, RZ, R44 ;  /* 0x000000ffff0d7224 */ /* 0x000fc600078e002c */
[----:B------:R-:W-:-:S13]  /*5000*/  ISETP.GT.AND P0, PT, R16, R15, PT ;  /* 0x0000000f1000720c */ /* 0x000fda0003f04270 */
[----:B------:R-:W-:Y:S05]  /*5010*/  WARPSYNC.COLLECTIVE R10, `(.L_x_86) ;  /* 0x000000000a087348 */ /* 0x000fea0003c00000 */
[----:B------:R0:W1:Y:S02]  /*5020*/  SHFL.DOWN P2, R16, R13, R14, R15 ;  /* 0x0800000e0d107389 */ /* 0x000064000004000f */
[----:B01----:R-:W-:Y:S05]  /*5030*/  ENDCOLLECTIVE ;  /* 0x000000000000791b */ /* 0x003fea0003800000 */
.L_x_86:
[----:B------:R-:W-:Y:S01]  /*5040*/  IMAD.MOV.U32 R14, RZ, RZ, 0x4 ;  /* 0x00000004ff0e7424 */ /* 0x000fe200078e00ff */
        /* <DEDUP_REMOVED lines=8> */
.L_x_87:
[----:B------:R-:W-:Y:S01]  /*50d0*/  IMAD.MOV.U32 R14, RZ, RZ, 0x8 ;  /* 0x00000008ff0e7424 */ /* 0x000fe200078e00ff */
        /* <DEDUP_REMOVED lines=8> */
.L_x_88:
        /* <DEDUP_REMOVED lines=9> */
.L_x_89:
[----:B------:R-:W-:Y:S02]  /*51f0*/  SEL R9, R16, RZ, !P0 ;  /* 0x000000ff10097207 */ /* 0x000fe40004000000 */
[----:B------:R-:W-:Y:S02]  /*5200*/  ISETP.NE.AND P0, PT, R8, 0x65, PT ;  /* 0x000000650800780c */ /* 0x000fe40003f05270 */
[----:B------:R-:W-:-:S11]  /*5210*/  IADD3 R12, PT, PT, R44, R9, R12 ;  /* 0x000000092c0c7210 */ /* 0x000fd60007ffe00c */
[----:B------:R-:W-:Y:S05]  /*5220*/  WARPSYNC.COLLECTIVE R10, `(.L_x_90) ;  /* 0x000000000a087348 */ /* 0x000fea0003c00000 */
[----:B------:R-:W-:Y:S01]  /*5230*/  VOTE.ALL P0, P0 ;  /* 0x0000000000ff7806 */ /* 0x000fe20000000000 */
[----:B------:R-:W-:-:S12]  /*5240*/  ENDCOLLECTIVE ;  /* 0x000000000000791b */ /* 0x000fd80003800000 */
.L_x_90:
[----:B------:R-:W-:Y:S05]  /*5250*/  BRA `(.L_x_91) ;  /* 0xffffffe000c07947 */ /* 0x000fea000383ffff */
.L_x_92:
[----:B------:R-:W-:-:S00]  /*5260*/  BRA `(.L_x_92) ;  /* 0xfffffffc00fc7947 */ /* 0x000fc0000383ffff */
[----:B------:R-:W-:-:S00]  /*5270*/  NOP ;  /* 0x0000000000007918 */ /* 0x000fc00000000000 */
        /* <DEDUP_REMOVED lines=8> */
.L_x_192:


//--------------------- .text._ZN3cub18CUB_300001_SM_10006detail4scan16DeviceScanKernelINS2_10policy_hubIiiijN4cuda3std3__44plusIvEEE10Policy1000EN6thrust24THRUST_300001_SM_1000_NS10device_ptrIiEESF_NS0_13ScanTileStateIiLb1EEES9_NS1_10InputValueIiPiEEjiLb0EiEEvT0_T1_T2_iT3_T4_T5_ --------------------------
	.section	.text._ZN3cub18CUB_300001_SM_10006detail4scan16DeviceScanKernelINS2_10policy_hubIiiijN4cuda3std3__44plusIvEEE10Policy1000EN6thrust24THRUST_300001_SM_1000_NS10device_ptrIiEESF_NS0_13ScanTileStateIiLb1EEES9_NS1_10InputValueIiPiEEjiLb0EiEEvT0_T1_T2_iT3_T4_T5_,"ax",@progbits
	.align	128
        .global         _ZN3cub18CUB_300001_SM_10006detail4scan16DeviceScanKernelINS2_10policy_hubIiiijN4cuda3std3__44plusIvEEE10Policy1000EN6thrust24THRUST_300001_SM_1000_NS10device_ptrIiEESF_NS0_13ScanTileStateIiLb1EEES9_NS1_10InputValueIiPiEEjiLb0EiEEvT0_T1_T2_iT3_T4_T5_
        .type           _ZN3cub18CUB_300001_SM_10006detail4scan16DeviceScanKernelINS2_10policy_hubIiiijN4cuda3std3__44plusIvEEE10Policy1000EN6thrust24THRUST_300001_SM_1000_NS10device_ptrIiEESF_NS0_13ScanTileStateIiLb1EEES9_NS1_10InputValueIiPiEEjiLb0EiEEvT0_T1_T2_iT3_T4_T5_,@function
        .size           _ZN3cub18CUB_300001_SM_10006detail4scan16DeviceScanKernelINS2_10policy_hubIiiijN4cuda3std3__44plusIvEEE10Policy1000EN6thrust24THRUST_300001_SM_1000_NS10device_ptrIiEESF_NS0_13ScanTileStateIiLb1EEES9_NS1_10InputValueIiPiEEjiLb0EiEEvT0_T1_T2_iT3_T4_T5_,(.L_x_193 - _ZN3cub18CUB_300001_SM_10006detail4scan16DeviceScanKernelINS2_10policy_hubIiiijN4cuda3std3__44plusIvEEE10Policy1000EN6thrust24THRUST_300001_SM_1000_NS10device_ptrIiEESF_NS0_13ScanTileStateIiLb1EEES9_NS1_10InputValueIiPiEEjiLb0EiEEvT0_T1_T2_iT3_T4_T5_)
        .other          _ZN3cub18CUB_300001_SM_10006detail4scan16DeviceScanKernelINS2_10policy_hubIiiijN4cuda3std3__44plusIvEEE10Policy1000EN6thrust24THRUST_300001_SM_1000_NS10device_ptrIiEESF_NS0_13ScanTileStateIiLb1EEES9_NS1_10InputValueIiPiEEjiLb0EiEEvT0_T1_T2_iT3_T4_T5_,@"STO_CUDA_ENTRY STV_DEFAULT"
_ZN3cub18CUB_300001_SM_10006detail4scan16DeviceScanKernelINS2_10policy_hubIiiijN4cuda3std3__44plusIvEEE10Policy1000EN6thrust24THRUST_300001_SM_1000_NS10device_ptrIiEESF_NS0_13ScanTileStateIiLb1EEES9_NS1_10InputValueIiPiEEjiLb0EiEEvT0_T1_T2_iT3_T4_T5_:
.text._ZN3cub18CUB_300001_SM_10006detail4scan16DeviceScanKernelINS2_10policy_hubIiiijN4cuda3std3__44plusIvEEE10Policy1000EN6thrust24THRUST_300001_SM_1000_NS10device_ptrIiEESF_NS0_13ScanTileStateIiLb1EEES9_NS1_10InputValueIiPiEEjiLb0EiEEvT0_T1_T2_iT3_T4_T5_:
[----:B------:R-:W-:Y:S01]  /*0000*/  LDC R1, c[0x0][0x37c] ;  /* 0x0000df00ff017b82 */ /* 0x000fe20000000800 */
[----:B------:R-:W0:Y:S07]  /*0010*/  LDCU UR4, c[0x0][0x3a0] ;  /* 0x00007400ff0477ac */ /* 0x000e2e0008000800 */
[----:B------:R-:W1:Y:S01]  /*0020*/  LDC R42, c[0x0][0x398] ;  /* 0x0000e600ff2a7b82 */ /* 0x000e620000000800 */
[----:B------:R-:W2:Y:S01]  /*0030*/  LDCU.64 UR8, c[0x0][0x358] ;  /* 0x00006b00ff0877ac */ /* 0x000ea20008000a00 */
[----:B------:R-:W3:Y:S01]  /*0040*/  LDCU UR5, c[0x0][0x3b0] ;  /* 0x00007600ff0577ac */ /* 0x000ee20008000800 */
[----:B0-----:R-:W-:-:S06]  /*0050*/  UPRMT UR4, UR4, 0x7770, URZ ;  /* 0x0000777004047896 */ /* 0x001fcc00080000ff */
[----:B------:R-:W-:-:S13]  /*0060*/  ISETP.NE.AND P0, PT, RZ, UR4, PT ;  /* 0x00000004ff007c0c */ /* 0x000fda000bf05270 */
[----:B------:R-:W2:Y:S02]  /*0070*/  @P0 LDC.64 R2, c[0x0][0x3a8] ;  /* 0x0000ea00ff020b82 */ /* 0x000ea40000000a00 */
[----:B--2---:R0:W5:Y:S06]  /*0080*/  @P0 LDG.E R44, desc[UR8][R2.64] ;  /* 0x00000008022c0981 */ /* 0x00416c000c1e1900 */
[----:B------:R-:W1:Y:S02]  /*0090*/  S2UR UR4, SR_CTAID.X ;  /* 0x00000000000479c3 */ /* 0x000e640000002500 */
[----:B-1----:R-:W-:-:S04]  /*00a0*/  VIADD R42, R42, UR4 ;  /* 0x000000042a2a7c36 */ /* 0x002fc80008000000 */
[----:B------:R-:W-:-:S05]  /*00b0*/  IMAD R7, R42, 0x2100, RZ ;  /* 0x000021002a077824 */ /* 0x000fca00078e02ff */
[----:B---3--:R-:W-:Y:S01]  /*00c0*/  IADD3 R0, PT, PT, -R7, UR5, RZ ;  /* 0x0000000507007c10 */ /* 0x008fe2000fffe1ff */
[----:B------:R-:W1:Y:S03]  /*00d0*/  @!P0 LDC R44, c[0x0][0x3a8] ;  /* 0x0000ea00ff2c8b82 */ /* 0x000e660000000800 */
[----:B------:R-:W-:-:S13]  /*00e0*/  ISETP.GE.U32.AND P0, PT, R0, 0x2101, PT ;  /* 0x000021010000780c */ /* 0x000fda0003f06070 */
[----:B0-----:R-:W-:Y:S05]  /*00f0*/  @!P0 BRA `(.L_x_93) ;  /* 0x0000001c00ac8947 */ /* 0x001fea0003800000 */
[----:B------:R-:W0:Y:S01]  /*0100*/  S2R R16, SR_TID.X ;  /* 0x0000000000107919 */ /* 0x000e220000002100 */
[----:B------:R-:W2:Y:S01]  /*0110*/  LDCU.64 UR4, c[0x0][0x380] ;  /* 0x00007000ff0477ac */ /* 0x000ea20008000a00 */
[C---:B0-----:R-:W-:Y:S02]  /*0120*/  LOP3.LUT R0, R16.reuse, 0x1f, RZ, 0xc0, !PT ;  /* 0x0000001f10007812 */ /* 0x041fe400078ec0ff */
[----:B------:R-:W-:-:S05]  /*0130*/  LOP3.LUT R3, R16, 0x3e0, RZ, 0xc0, !PT ;  /* 0x000003e010037812 */ /* 0x000fca00078ec0ff */
[----:B------:R-:W-:-:S05]  /*0140*/  IMAD R0, R3, 0x16, R0 ;  /* 0x0000001603007824 */ /* 0x000fca00078e0200 */
[----:B------:R-:W-:-:S05]  /*0150*/  IADD3 R0, P0, PT, R7, R0, RZ ;  /* 0x0000000007007210 */ /* 0x000fca0007f1e0ff */
[----:B------:R-:W-:Y:S02]  /*0160*/  IMAD.X R3, RZ, RZ, RZ, P0 ;  /* 0x000000ffff037224 */ /* 0x000fe400000e06ff */
        /* <DEDUP_REMOVED lines=30> */
[----:B------:R-:W-:Y:S01]  /*0350*/  ISETP.NE.AND P0, PT, R42, RZ, PT ;  /* 0x000000ff2a00720c */ /* 0x000fe20003f05270 */
        /* <DEDUP_REMOVED lines=28> */
[----:B------:R0:W1:Y:S04]  /*0520*/  LDS.64 R36, [R27] ;  /* 0x000000001b247984 */ /* 0x0000680000000a00 */
[----:B------:R0:W2:Y:S04]  /*0530*/  LDS.64 R34, [R27+0x8] ;  /* 0x000008001b227984 */ /* 0x0000a80000000a00 */
[----:B------:R0:W3:Y:S04]  /*0540*/  LDS.64 R32, [R27+0x10] ;  /* 0x000010001b207984 */ /* 0x0000e80000000a00 */
[----:B------:R0:W4:Y:S04]  /*0550*/  LDS.64 R18, [R27+0x18] ;  /* 0x000018001b127984 */ /* 0x0001280000000a00 */
[----:B------:R0:W0:Y:S04]  /*0560*/  LDS.64 R14, [R27+0x20] ;  /* 0x000020001b0e7984 */ /* 0x0000280000000a00 */
[----:B------:R0:W0:Y:S04]  /*0570*/  LDS.64 R12, [R27+0x28] ;  /* 0x000028001b0c7984 */ /* 0x0000280000000a00 */
[----:B------:R0:W0:Y:S04]  /*0580*/  LDS.64 R10, [R27+0x30] ;  /* 0x000030001b0a7984 */ /* 0x0000280000000a00 */
[----:B------:R0:W0:Y:S04]  /*0590*/  LDS.64 R8, [R27+0x38] ;  /* 0x000038001b087984 */ /* 0x0000280000000a00 */
[----:B------:R0:W0:Y:S04]  /*05a0*/  LDS.64 R6, [R27+0x40] ;  /* 0x000040001b067984 */ /* 0x0000280000000a00 */
[----:B------:R0:W0:Y:S04]  /*05b0*/  LDS.64 R4, [R27+0x48] ;  /* 0x000048001b047984 */ /* 0x0000280000000a00 */
[----:B------:R0:W0:Y:S01]  /*05c0*/  LDS.64 R2, [R27+0x50] ;  /* 0x000050001b027984 */ /* 0x0000220000000a00 */
[----:B------:R-:W-:Y:S06]  /*05d0*/  BAR.SYNC.DEFER_BLOCKING 0x0 ;  /* 0x0000000000007b1d */ /* 0x000fec0000010000 */
[----:B-1----:R-:W-:Y:S05]  /*05e0*/  @P0 BRA `(.L_x_95) ;  /* 0x00000004001c0947 */ /* 0x002fea0003800000 */
[----:B0-2---:R-:W-:Y:S02]  /*05f0*/  IADD3 R17, PT, PT, R34, R37, R36 ;  /* 0x0000002522117210 */ /* 0x005fe40007ffe024 */
[C---:B------:R-:W-:Y:S02]  /*0600*/  ISETP.NE.AND P1, PT, R39.reuse, 0x1f, PT ;  /* 0x0000001f2700780c */ /* 0x040fe40003f25270 */
[----:B---3--:R-:W-:Y:S02]  /*0610*/  IADD3 R17, PT, PT, R32, R35, R17 ;  /* 0x0000002320117210 */ /* 0x008fe40007ffe011 */
[----:B------:R-:W-:Y:S02]  /*0620*/  ISETP.NE.AND P2, PT, R39, RZ, PT ;  /* 0x000000ff2700720c */ /* 0x000fe40003f45270 */
[----:B----4-:R-:W-:-:S04]  /*0630*/  IADD3 R17, PT, PT, R18, R33, R17 ;  /* 0x0000002112117210 */ /* 0x010fc80007ffe011 */
[----:B------:R-:W-:-:S03]  /*0640*/  IADD3 R17, PT, PT, R14, R19, R17 ;  /* 0x000000130e117210 */ /* 0x000fc60007ffe011 */
[----:B------:R-:W-:Y:S02]  /*0650*/  @!P1 LEA R43, R40, UR4, 0x2 ;  /* 0x00000004282b9c11 */ /* 0x000fe4000f8e10ff */
[----:B------:R-:W-:-:S04]  /*0660*/  IADD3 R17, PT, PT, R12, R15, R17 ;  /* 0x0000000f0c117210 */ /* 0x000fc80007ffe011 */
[----:B------:R-:W-:-:S04]  /*0670*/  IADD3 R17, PT, PT, R10, R13, R17 ;  /* 0x0000000d0a117210 */ /* 0x000fc80007ffe011 */
[----:B------:R-:W-:-:S04]  /*0680*/  IADD3 R17, PT, PT, R8, R11, R17 ;  /* 0x0000000b08117210 */ /* 0x000fc80007ffe011 */
[----:B------:R-:W-:-:S04]  /*0690*/  IADD3 R17, PT, PT, R6, R9, R17 ;  /* 0x0000000906117210 */ /* 0x000fc80007ffe011 */
[----:B------:R-:W-:-:S04]  /*06a0*/  IADD3 R17, PT, PT, R4, R7, R17 ;  /* 0x0000000704117210 */ /* 0x000fc80007ffe011 */
[----:B------:R-:W-:-:S05]  /*06b0*/  IADD3 R20, PT, PT, R2, R5, R17 ;  /* 0x0000000502147210 */ /* 0x000fca0007ffe011 */
[----:B------:R-:W-:-:S05]  /*06c0*/  IMAD.IADD R3, R3, 0x1, R20 ;  /* 0x0000000103037824 */ /* 0x000fca00078e0214 */
        /* <DEDUP_REMOVED lines=37> */
[----:B------:R-:W-:Y:S02]  /*0920*/  SEL R20, R26, R20, !P0 ;  /* 0x000000141a147207 */ /* 0x000fe40004000000 */
[----:B------:R-:W-:-:S04]  /*0930*/  ISETP.NE.AND P0, PT, R40, 0x8, PT ;  /* 0x000000082800780c */ /* 0x000fc80003f05270 */
[----:B------:R-:W-:Y:S02]  /*0940*/  SEL R20, R27, R20, !P0 ;  /* 0x000000141b147207 */ /* 0x000fe40004000000 */
[----:B------:R-:W-:Y:S02]  /*0950*/  ISETP.NE.AND P0, PT, R40, 0xa, PT ;  /* 0x0000000a2800780c */ /* 0x000fe40003f05270 */
[----:B------:R-:W-:Y:S02]  /*0960*/  SEL R20, R28, R20, !P1 ;  /* 0x000000141c147207 */ /* 0x000fe40004800000 */
[----:B------:R-:W-:Y:S02]  /*0970*/  ISETP.NE.AND P1, PT, R40, 0xb, PT ;  /* 0x0000000b2800780c */ /* 0x000fe40003f25270 */
[----:B------:R-:W-:Y:S01]  /*0980*/  SEL R20, R29, R20, !P0 ;  /* 0x000000141d147207 */ /* 0x000fe20004000000 */
[----:B------:R-:W-:Y:S01]  /*0990*/  IMAD.IADD R29, R30, 0x1, R29 ;  /* 0x000000011e1d7824 */ /* 0x000fe200078e021d */
[----:B------:R-:W-:-:S04]  /*09a0*/  ISETP.GE.U32.AND P0, PT, R16, 0x20, PT ;  /* 0x000000201000780c */ /* 0x000fc80003f06070 */
[----:B------:R-:W-:Y:S02]  /*09b0*/  SEL R20, R29, R20, !P1 ;  /* 0x000000141d147207 */ /* 0x000fe40004800000 */
[----:B------:R-:W-:Y:S02]  /*09c0*/  ISETP.NE.AND P1, PT, R16, RZ, PT ;  /* 0x000000ff1000720c */ /* 0x000fe40003f25270 */
[----:B------:R-:W-:Y:S02]  /*09d0*/  SEL R16, R3, RZ, P2 ;  /* 0x000000ff03107207 */ /* 0x000fe40001000000 */
[----:B------:R-:W-:Y:S02]  /*09e0*/  SEL R3, R20, RZ, P0 ;  /* 0x000000ff14037207 */ /* 0x000fe40000000000 */
[--C-:B-----5:R-:W-:Y:S02]  /*09f0*/  IADD3 R31, PT, PT, R29, R31, R44.reuse ;  /* 0x0000001f1d1f7210 */ /* 0x120fe40007ffe02c */
[----:B------:R-:W-:-:S05]  /*0a00*/  IADD3 R44, PT, PT, R3, R16, R44 ;  /* 0x00000010032c7210 */ /* 0x000fca0007ffe02c */
[----:B------:R-:W-:Y:S05]  /*0a10*/  @P1 BRA `(.L_x_96) ;  /* 0x0000000c00f41947 */ /* 0x000fea0003800000 */
[----:B------:R-:W0:Y:S01]  /*0a20*/  LDC.64 R16, c[0x0][0x390] ;  /* 0x0000e400ff107b82 */ /* 0x000e220000000a00 */
[----:B------:R-:W-:-:S05]  /*0a30*/  IMAD.MOV.U32 R30, RZ, RZ, 0x65 ;  /* 0x00000065ff1e7424 */ /* 0x000fca00078e00ff */
[----:B0-----:R0:W-:Y:S01]  /*0a40*/  ST.E.64.STRONG.GPU desc[UR8][R16.64+0x100], R30 ;  /* 0x0001001e10007985 */ /* 0x0011e2000c10fb08 */
[----:B------:R-:W-:Y:S05]  /*0a50*/  BRA `(.L_x_96) ;  /* 0x0000000c00e47947 */ /* 0x000fea0003800000 */
.L_x_95:
        /* <DEDUP_REMOVED lines=57> */
[----:B------:R-:W-:Y:S02]  /*0df0*/  ISETP.NE.AND P0, PT, R40, 0xa, PT ;  /* 0x0000000a2800780c */ /* 0x000fe40003f05270 */
[----:B------:R-:W-:Y:S02]  /*0e00*/  SEL R20, R28, R20, !P1 ;  /* 0x000000141c147207 */ /* 0x000fe40004800000 */
[----:B------:R-:W-:Y:S02]  /*0e10*/  ISETP.NE.AND P1, PT, R40, 0xb, PT ;  /* 0x0000000b2800780c */ /* 0x000fe40003f25270 */
[----:B------:R-:W-:Y:S02]  /*0e20*/  SEL R20, R29, R20, !P0 ;  /* 0x000000141d147207 */ /* 0x000fe40004000000 */
[----:B------:R-:W-:-:S02]  /*0e30*/  ISETP.GT.U32.AND P0, PT, R16, 0x1f, PT ;  /* 0x0000001f1000780c */ /* 0x000fc40003f04070 */
[----:B------:R-:W-:Y:S02]  /*0e40*/  SEL R20, R30, R20, !P1 ;  /* 0x000000141e147207 */ /* 0x000fe40004800000 */
[----:B------:R-:W-:-:S03]  /*0e50*/  ISETP.GE.U32.AND P1, PT, R16, 0x20, PT ;  /* 0x000000201000780c */ /* 0x000fc60003f26070 */
[----:B------:R-:W-:-:S05]  /*0e60*/  IMAD.IADD R20, R20, 0x1, R17 ;  /* 0x0000000114147824 */ /* 0x000fca00078e0211 */
[----:B------:R-:W-:Y:S01]  /*0e70*/  SEL R23, R3, R20, !P1 ;  /* 0x0000001403177207 */ /* 0x000fe20004800000 */
[----:B------:R-:W-:Y:S06]  /*0e80*/  @P0 BRA `(.L_x_97) ;  /* 0x0000000800b00947 */ /* 0x000fec0003800000 */
[----:B------:R-:W0:Y:S01]  /*0e90*/  LDC.64 R20, c[0x0][0x390] ;  /* 0x0000e400ff147b82 */ /* 0x000e220000000a00 */
[----:B------:R-:W-:Y:S02]  /*0ea0*/  ISETP.NE.AND P1, PT, R16, RZ, PT ;  /* 0x000000ff1000720c */ /* 0x000fe40003f25270 */
[----:B------:R-:W-:-:S05]  /*0eb0*/  LOP3.LUT R3, RZ, R16, RZ, 0x33, !PT ;  /* 0x00000010ff037212 */ /* 0x000fca00078e33ff */
[----:B------:R-:W-:-:S06]  /*0ec0*/  IMAD.IADD R40, R42, 0x1, R3 ;  /* 0x000000012a287824 */ /* 0x000fcc00078e0203 */
        /* <DEDUP_REMOVED lines=11> */
.L_x_127:
[----:B------:R-:W-:Y:S05]  /*0f80*/  @!P0 BRA `(.L_x_99) ;  /* 0x0000000000748947 */ /* 0x000fea0003800000 */
[----:B------:R-:W-:-:S07]  /*0f90*/  IMAD.MOV.U32 R3, RZ, RZ, 0x3b8 ;  /* 0x000003b8ff037424 */ /* 0x000fce00078e00ff */
.L_x_101:
[----:B------:R-:W-:Y:S02]  /*0fa0*/  VIADD R27, R3, 0x1 ;  /* 0x00000001031b7836 */ /* 0x000fe40000000000 */
[----:B------:R-:W-:Y:S02]  /*0fb0*/  IMAD R42, R42, 0x41a7, RZ ;  /* 0x000041a72a2a7824 */ /* 0x000fe400078e02ff */
[----:B------:R-:W0:Y:S01]  /*0fc0*/  I2F.U32.RP R22, R27 ;  /* 0x0000001b00167306 */ /* 0x000e220000209000 */
[----:B------:R-:W-:Y:S01]  /*0fd0*/  IMAD.MOV R29, RZ, RZ, -R27 ;  /* 0x000000ffff1d7224 */ /* 0x000fe200078e0a1b */
[----:B------:R-:W-:Y:S02]  /*0fe0*/  ISETP.NE.U32.AND P2, PT, R27, RZ, PT ;  /* 0x000000ff1b00720c */ /* 0x000fe40003f45070 */
[----:B------:R-:W-:-:S04]  /*0ff0*/  LOP3.LUT R42, R42, 0x7fffffff, RZ, 0xc0, !PT ;  /* 0x7fffffff2a2a7812 */ /* 0x000fc800078ec0ff */
[----:B0-----:R-:W0:Y:S02]  /*1000*/  MUFU.RCP R22, R22 ;  /* 0x0000001600167308 */ /* 0x001e240000001000 */
[----:B0-----:R-:W-:-:S06]  /*1010*/  VIADD R20, R22, 0xffffffe ;  /* 0x0ffffffe16147836 */ /* 0x001fcc0000000000 */
[----:B------:R0:W1:Y:S02]  /*1020*/  F2I.FTZ.U32.TRUNC.NTZ R21, R20 ;  /* 0x0000001400157305 */ /* 0x000064000021f000 */
[----:B0-----:R-:W-:Y:S02]  /*1030*/  IMAD.MOV.U32 R20, RZ, RZ, RZ ;  /* 0x000000ffff147224 */ /* 0x001fe400078e00ff */
[----:B-1----:R-:W-:-:S04]  /*1040*/  IMAD R29, R29, R21, RZ ;  /* 0x000000151d1d7224 */ /* 0x002fc800078e02ff */
[----:B------:R-:W-:-:S06]  /*1050*/  IMAD.HI.U32 R21, R21, R29, R20 ;  /* 0x0000001d15157227 */ /* 0x000fcc00078e0014 */
[----:B------:R-:W-:-:S04]  /*1060*/  IMAD.HI.U32 R21, R21, R42, RZ ;  /* 0x0000002a15157227 */ /* 0x000fc800078e00ff */
[----:B------:R-:W-:-:S04]  /*1070*/  IMAD.MOV R21, RZ, RZ, -R21 ;  /* 0x000000ffff157224 */ /* 0x000fc800078e0a15 */
[----:B------:R-:W-:-:S05]  /*1080*/  IMAD R22, R27, R21, R42 ;  /* 0x000000151b167224 */ /* 0x000fca00078e022a */
[----:B------:R-:W-:-:S13]  /*1090*/  ISETP.GE.U32.AND P0, PT, R22, R27, PT ;  /* 0x0000001b1600720c */ /* 0x000fda0003f06070 */
[----:B------:R-:W-:-:S05]  /*10a0*/  @P0 IMAD.IADD R22, R22, 0x1, -R27 ;  /* 0x0000000116160824 */ /* 0x000fca00078e0a1b */
[----:B------:R-:W-:-:S13]  /*10b0*/  ISETP.GE.U32.AND P0, PT, R22, R27, PT ;  /* 0x0000001b1600720c */ /* 0x000fda0003f06070 */
[----:B------:R-:W-:Y:S01]  /*10c0*/  @P0 IMAD.IADD R22, R22, 0x1, -R27 ;  /* 0x0000000116160824 */ /* 0x000fe200078e0a1b */
[----:B------:R-:W-:-:S04]  /*10d0*/  @!P2 LOP3.LUT R22, RZ, R27, RZ, 0x33, !PT ;  /* 0x0000001bff16a212 */ /* 0x000fc800078e33ff */
[----:B------:R-:W-:Y:S05]  /*10e0*/  NANOSLEEP R22 ;  /* 0x000000160000735d */ /* 0x000fea0003800000 */
[----:B------:R-:W2:Y:S01]  /*10f0*/  LD.E.64.STRONG.GPU R26, desc[UR8][R16.64+0x100] ;  /* 0x00010008101a7980 */ /* 0x000ea2000c10fb00 */
[----:B------:R-:W-:Y:S01]  /*1100*/  UMOV UR5, 0xffffffff ;  /* 0xffffffff00057882 */ /* 0x000fe20000000000 */
[----:B------:R-:W-:Y:S02]  /*1110*/  SHF.R.U32.HI R3, RZ, 0x1, R3 ;  /* 0x00000001ff037819 */ /* 0x000fe40000011603 */
[----:B--2---:R-:W-:Y:S01]  /*1120*/  ISETP.NE.AND P0, PT, R26, 0x63, PT ;  /* 0x000000631a00780c */ /* 0x004fe20003f05270 */
[----:B------:R-:W-:-:S12]  /*1130*/  BRA.DIV UR5, `(.L_x_100) ;  /* 0x0000003605187947 */ /* 0x000fd8000b800000 */
[----:B------:R-:W-:-:S13]  /*1140*/  VOTE.ANY P0, !P0 ;  /* 0x0000000000ff7806 */ /* 0x000fda0004000100 */
.L_x_130:
[----:B------:R-:W-:Y:S05]  /*1150*/  @P0 BRA `(.L_x_101) ;  /* 0xfffffffc00900947 */ /* 0x000fea000383ffff */
.L_x_99:
[----:B------:R-:W-:Y:S01]  /*1160*/  UMOV UR5, 0xffffffff ;  /* 0xffffffff00057882 */ /* 0x000fe20000000000 */
[----:B------:R-:W-:Y:S02]  /*1170*/  ISETP.NE.AND P0, PT, R26, 0x65, PT ;  /* 0x000000651a00780c */ /* 0x000fe40003f05270 */
[----:B------:R-:W-:Y:S11]  /*1180*/  BRA.DIV UR5, `(.L_x_102) ;  /* 0x0000003605247947 */ /* 0x000ff6000b800000 */
[----:B------:R-:W0:Y:S01]  /*1190*/  S2R R30, SR_GEMASK ;  /* 0x00000000001e7919 */ /* 0x000e220000003c00 */
[----:B------:R-:W-:Y:S01]  /*11a0*/  VOTE.ANY R21, PT, !P0 ;  /* 0x0000000000157806 */ /* 0x000fe200040e0100 */
[C---:B------:R-:W-:Y:S02]  /*11b0*/  VIADD R41, R39.reuse, 0x2 ;  /* 0x0000000227297836 */ /* 0x040fe40000000000 */
[C---:B------:R-:W-:Y:S02]  /*11c0*/  VIADD R43, R39.reuse, 0x4 ;  /* 0x00000004272b7836 */ /* 0x040fe40000000000 */
[C---:B------:R-:W-:Y:S02]  /*11d0*/  VIADD R44, R39.reuse, 0x8 ;  /* 0x00000008272c7836 */ /* 0x040fe40000000000 */
[----:B------:R-:W-:Y:S01]  /*11e0*/  VIADD R45, R39, 0x10 ;  /* 0x00000010272d7836 */ /* 0x000fe20000000000 */
[----:B0-----:R-:W-:-:S05]  /*11f0*/  LOP3.LUT R21, R21, 0x80000000, R30, 0xec, !PT ;  /* 0x8000000015157812 */ /* 0x001fca00078eec1e */
[----:B------:R-:W-:-:S05]  /*1200*/  VIADD R16, R21, 0xffffffff ;  /* 0xffffffff15107836 */ /* 0x000fca0000000000 */
[----:B------:R-:W-:-:S04]  /*1210*/  LOP3.LUT R16, R21, R16, RZ, 0xc, !PT ;  /* 0x0000001015107212 */ /* 0x000fc800078e0cff */
[----:B------:R0:W1:Y:S02]  /*1220*/  POPC R20, R16 ;  /* 0x0000001000147309 */ /* 0x0000640000000000 */
[----:B0-----:R-:W0:Y:S01]  /*1230*/  LDC.64 R16, c[0x0][0x390] ;  /* 0x0000e400ff107b82 */ /* 0x001e220000000a00 */
[----:B-1----:R-:W1:Y:S01]  /*1240*/  SHFL.DOWN PT, R22, R27, 0x1, R20 ;  /* 0x082000001b167989 */ /* 0x002e6200000e0014 */
[-C--:B------:R-:W-:Y:S02]  /*1250*/  ISETP.GE.AND P0, PT, R39, R20.reuse, PT ;  /* 0x000000142700720c */ /* 0x080fe40003f06270 */
[----:B------:R-:W-:Y:S02]  /*1260*/  ISETP.GT.AND P2, PT, R45, R20, PT ;  /* 0x000000142d00720c */ /* 0x000fe40003f44270 */
[----:B0-----:R-:W-:Y:S02]  /*1270*/  IADD3 R28, P3, PT, R16, 0x100, RZ ;  /* 0x00000100101c7810 */ /* 0x001fe40007f7e0ff */
[----:B-1----:R-:W-:-:S02]  /*1280*/  SEL R22, R22, RZ, !P0 ;  /* 0x000000ff16167207 */ /* 0x002fc40004000000 */
[----:B------:R-:W-:-:S03]  /*1290*/  ISETP.GT.AND P0, PT, R41, R20, PT ;  /* 0x000000142900720c */ /* 0x000fc60003f04270 */
[----:B------:R-:W-:-:S05]  /*12a0*/  IMAD.IADD R3, R22, 0x1, R27 ;  /* 0x0000000116037824 */ /* 0x000fca00078e021b */
[----:B------:R-:W0:Y:S02]  /*12b0*/  SHFL.DOWN PT, R22, R3, 0x2, R20 ;  /* 0x0840000003167989 */ /* 0x000e2400000e0014 */
[----:B0-----:R-:W-:Y:S02]  /*12c0*/  SEL R22, R22, RZ, !P0 ;  /* 0x000000ff16167207 */ /* 0x001fe40004000000 */
[----:B------:R-:W-:-:S03]  /*12d0*/  ISETP.GT.AND P0, PT, R43, R20, PT ;  /* 0x000000142b00720c */ /* 0x000fc60003f04270 */
[----:B------:R-:W-:Y:S02]  /*12e0*/  IMAD.IADD R29, R3, 0x1, R22 ;  /* 0x00000001031d7824 */ /* 0x000fe400078e0216 */
[----:B------:R-:W-:-:S03]  /*12f0*/  IMAD.X R3, RZ, RZ, R17, P3 ;  /* 0x000000ffff037224 */ /* 0x000fc600018e0611 */
        /* <DEDUP_REMOVED lines=10> */
[----:B0-----:R-:W-:-:S05]  /*13a0*/  SEL R22, R22, RZ, !P2 ;  /* 0x000000ff16167207 */ /* 0x001fca0005000000 */
[----:B------:R-:W-:-:S07]  /*13b0*/  IMAD.IADD R46, R47, 0x1, R22 ;  /* 0x000000012f2e7824 */ /* 0x000fce00078e0216 */
.L_x_139:
[----:B------:R-:W-:Y:S05]  /*13c0*/  @!P0 BRA `(.L_x_103) ;  /* 0x0000000400248947 */ /* 0x000fea0003800000 */
[----:B------:R-:W-:-:S07]  /*13d0*/  IMAD.MOV.U32 R29, RZ, RZ, 0x3b8 ;  /* 0x000003b8ff1d7424 */ /* 0x000fce00078e00ff */
.L_x_109:
[----:B------:R-:W-:Y:S02]  /*13e0*/  IMAD.MOV.U32 R16, RZ, RZ, R28 ;  /* 0x000000ffff107224 */ /* 0x000fe400078e001c */
[----:B------:R-:W-:Y:S02]  /*13f0*/  IMAD.MOV.U32 R17, RZ, RZ, R3 ;  /* 0x000000ffff117224 */ /* 0x000fe400078e0003 */
        /* <DEDUP_REMOVED lines=8> */
.L_x_142:
[----:B------:R-:W-:Y:S05]  /*1480*/  @!P0 BRA `(.L_x_105) ;  /* 0x0000000000748947 */ /* 0x000fea0003800000 */
[----:B------:R-:W-:-:S07]  /*1490*/  IMAD.MOV.U32 R22, RZ, RZ, R29 ;  /* 0x000000ffff167224 */ /* 0x000fce00078e001d */
.L_x_107:
        /* <DEDUP_REMOVED lines=27> */
.L_x_145:
[----:B------:R-:W-:Y:S05]  /*1650*/  @P0 BRA `(.L_x_107) ;  /* 0xfffffffc00900947 */ /* 0x000fea000383ffff */
.L_x_105:
[----:B------:R-:W-:Y:S01]  /*1660*/  UMOV UR5, 0xffffffff ;  /* 0xffffffff00057882 */ /* 0x000fe20000000000 */
[----:B------:R-:W-:Y:S02]  /*1670*/  ISETP.NE.AND P0, PT, R26, 0x65, PT ;  /* 0x000000651a00780c */ /* 0x000fe40003f05270 */
[----:B------:R-:W-:Y:S11]  /*1680*/  BRA.DIV UR5, `(.L_x_108) ;  /* 0x0000003605287947 */ /* 0x000ff6000b800000 */
[----:B------:R-:W-:Y:S01]  /*1690*/  VOTE.ANY R21, PT, !P0 ;  /* 0x0000000000157806 */ /* 0x000fe200040e0100 */
[----:B------:R-:W-:-:S03]  /*16a0*/  VIADD R40, R40, 0xffffffe0 ;  /* 0xffffffe028287836 */ /* 0x000fc60000000000 */
[----:B------:R-:W-:-:S05]  /*16b0*/  LOP3.LUT R21, R21, 0x80000000, R30, 0xec, !PT ;  /* 0x8000000015157812 */ /* 0x000fca00078eec1e */
        /* <DEDUP_REMOVED lines=25> */
.L_x_154:
[----:B------:R-:W-:Y:S05]  /*1850*/  @P0 BRA `(.L_x_109) ;  /* 0xfffffff800e00947 */ /* 0x000fea000383ffff */
.L_x_103:
        /* <DEDUP_REMOVED lines=8> */
[----:B0-----:R-:W-:-:S05]  /*18e0*/  @!P1 LEA R3, R16, R3, 0x18 ;  /* 0x0000000310039211 */ /* 0x001fca00078ec0ff */
[----:B------:R1:W-:Y:S04]  /*18f0*/  @!P1 STS [R3+0x8], R31 ;  /* 0x0000081f03009388 */ /* 0x0003e80000000800 */
[----:B------:R1:W-:Y:S01]  /*1900*/  @!P1 STS [R3+0x4], R46 ;  /* 0x0000042e03009388 */ /* 0x0003e20000000800 */
[----:B--2---:R-:W-:Y:S01]  /*1910*/  @!P0 LEA R17, R20, R17, 0x18 ;  /* 0x0000001114118211 */ /* 0x004fe200078ec0ff */
[----:B------:R-:W-:Y:S02]  /*1920*/  IMAD.MOV.U32 R20, RZ, RZ, R23 ;  /* 0x000000ffff147224 */ /* 0x000fe400078e0017 */
[----:B------:R-:W-:Y:S02]  /*1930*/  @!P0 IMAD.MOV.U32 R20, RZ, RZ, R46 ;  /* 0x000000ffff148224 */ /* 0x000fe400078e002e */
[----:B------:R1:W-:Y:S05]  /*1940*/  @!P0 STS [R17+0x4c], R46 ;  /* 0x00004c2e11008388 */ /* 0x0003ea0000000800 */
.L_x_97:
[----:B------:R-:W-:Y:S05]  /*1950*/  WARPSYNC.ALL ;  /* 0x0000000000007948 */ /* 0x000fea0003800000 */
[----:B------:R-:W0:Y:S08]  /*1960*/  S2UR UR6, SR_CgaCtaId ;  /* 0x00000000000679c3 */ /* 0x000e300000008800 */
[----:B------:R-:W-:Y:S06]  /*1970*/  BAR.SYNC.DEFER_BLOCKING 0x0 ;  /* 0x0000000000007b1d */ /* 0x000fec0000010000 */
[----:B------:R-:W-:Y:S01]  /*1980*/  UMOV UR5, 0x400 ;  /* 0x0000040000057882 */ /* 0x000fe20000000000 */
[----:B------:R-:W2:Y:S01]  /*1990*/  S2R R16, SR_TID.X ;  /* 0x0000000000107919 */ /* 0x000ea20000002100 */
[----:B0-----:R-:W-:-:S09]  /*19a0*/  ULEA UR5, UR6, UR5, 0x18 ;  /* 0x0000000506057291 */ /* 0x001fd2000f8ec0ff */
[----:B-1----:R-:W0:Y:S01]  /*19b0*/  LDS R3, [UR5+0x4c] ;  /* 0x00004c05ff037984 */ /* 0x002e220008000800 */
[----:B--2---:R-:W-:-:S04]  /*19c0*/  ISETP.NE.AND P0, PT, R16, RZ, PT ;  /* 0x000000ff1000720c */ /* 0x004fc80003f05270 */
[----:B0-----:R-:W-:-:S05]  /*19d0*/  SEL R3, R3, RZ, P0 ;  /* 0x000000ff03037207 */ /* 0x001fca0000000000 */
[----:B------:R-:W-:-:S07]  /*19e0*/  IMAD.IADD R44, R3, 0x1, R20 ;  /* 0x00000001032c7824 */ /* 0x000fce00078e0214 */
.L_x_96:
[----:B------:R-:W-:Y:S05]  /*19f0*/  BSYNC.RECONVERGENT B0 ;  /* 0x0000000000007941 */ /* 0x000fea0003800200 */
.L_x_94:
[----:B------:R-:W-:Y:S01]  /*1a00*/  IMAD.IADD R45, R36, 0x1, R44 ;  /* 0x00000001242d7824 */ /* 0x000fe200078e022c */
[----:B------:R-:W1:Y:S01]  /*1a10*/  S2R R3, SR_TID.X ;  /* 0x0000000000037919 */ /* 0x000e620000002100 */
[----:B------:R-:W2:Y:S01]  /*1a20*/  S2UR UR6, SR_CgaCtaId ;  /* 0x00000000000679c3 */ /* 0x000ea20000008800 */
[----:B------:R-:W-:Y:S01]  /*1a30*/  UMOV UR5, 0x400 ;  /* 0x0000040000057882 */ /* 0x000fe20000000000 */
[----:B0-----:R-:W-:Y:S01]  /*1a40*/  IMAD.IADD R16, R37, 0x1, R45 ;  /* 0x0000000125107824 */ /* 0x001fe200078e022d */
[----:B------:R-:W0:Y:S03]  /*1a50*/  S2R R24, SR_LANEID ;  /* 0x0000000000187919 */ /* 0x000e260000000000 */
[----:B------:R-:W-:Y:S02]  /*1a60*/  IMAD.IADD R17, R34, 0x1, R16 ;  /* 0x0000000122117824 */ /* 0x000fe400078e0210 */
[----:B------:R-:W-:Y:S02]  /*1a70*/  BAR.SYNC.DEFER_BLOCKING 0x0 ;  /* 0x0000000000007b1d */ /* 0x000fe40000010000 */
[----:B------:R-:W-:-:S04]  /*1a80*/  IMAD.IADD R22, R35, 0x1, R17 ;  /* 0x0000000123167824 */ /* 0x000fc800078e0211 */
[----:B------:R-:W-:-:S04]  /*1a90*/  IMAD.IADD R23, R32, 0x1, R22 ;  /* 0x0000000120177824 */ /* 0x000fc800078e0216 */
[----:B------:R-:W-:-:S04]  /*1aa0*/  IMAD.IADD R20, R33, 0x1, R23 ;  /* 0x0000000121147824 */ /* 0x000fc800078e0217 */
[----:B------:R-:W-:Y:S01]  /*1ab0*/  IMAD.IADD R21, R18, 0x1, R20 ;  /* 0x0000000112157824 */ /* 0x000fe200078e0214 */
[----:B--2---:R-:W-:-:S03]  /*1ac0*/  ULEA UR5, UR6, UR5, 0x18 ;  /* 0x0000000506057291 */ /* 0x004fc6000f8ec0ff */
[----:B------:R-:W-:Y:S01]  /*1ad0*/  IMAD.IADD R18, R19, 0x1, R21 ;  /* 0x0000000113127824 */ /* 0x000fe200078e0215 */
[----:B------:R-:W2:Y:S03]  /*1ae0*/  LDCU.64 UR6, c[0x0][0x388] ;  /* 0x00007100ff0677ac */ /* 0x000ea60008000a00 */
[----:B------:R-:W-:Y:S01]  /*1af0*/  IMAD.IADD R19, R14, 0x1, R18 ;  /* 0x000000010e137824 */ /* 0x000fe200078e0212 */
[----:B-1----:R-:W-:-:S03]  /*1b00*/  SHF.R.U32.HI R3, RZ, 0x5, R3 ;  /* 0x00000005ff037819 */ /* 0x002fc60000011603 */
[----:B------:R-:W-:Y:S02]  /*1b10*/  IMAD.IADD R14, R15, 0x1, R19 ;  /* 0x000000010f0e7824 */ /* 0x000fe400078e0213 */
[----:B0-----:R-:W-:Y:S02]  /*1b20*/  IMAD R3, R3, 0x2c0, R24 ;  /* 0x000002c003037824 */ /* 0x001fe400078e0218 */
[----:B------:R-:W-:-:S03]  /*1b30*/  IMAD.IADD R15, R12, 0x1, R14 ;  /* 0x000000010c0f7824 */ /* 0x000fc600078e020e */
[----:B------:R-:W-:Y:S01]  /*1b40*/  LEA R49, R3, UR5, 0x2 ;  /* 0x0000000503317c11 */ /* 0x000fe2000f8e10ff */
[----:B------:R-:W-:Y:S01]  /*1b50*/  IMAD.IADD R12, R13, 0x1, R15 ;  /* 0x000000010d0c7824 */ /* 0x000fe200078e020f */
[----:B--2---:R-:W-:-:S03]  /*1b60*/  IADD3 R38, P0, PT, R38, UR6, RZ ;  /* 0x0000000626267c10 */ /* 0x004fc6000ff1e0ff */
[----:B------:R-:W-:Y:S02]  /*1b70*/  IMAD.IADD R13, R10, 0x1, R12 ;  /* 0x000000010a0d7824 */ /* 0x000fe400078e020c */
[----:B------:R-:W-:Y:S01]  /*1b80*/  IMAD R24, R24, 0x54, R49 ;  /* 0x0000005418187824 */ /* 0x000fe200078e0231 */
[----:B------:R-:W-:Y:S01]  /*1b90*/  IADD3.X R39, PT, PT, R0, UR7, RZ, P0, !PT ;  /* 0x0000000700277c10 */ /* 0x000fe200087fe4ff */
[----:B------:R-:W-:-:S03]  /*1ba0*/  IMAD.IADD R10, R11, 0x1, R13 ;  /* 0x000000010b0a7824 */ /* 0x000fc600078e020d */
[----:B------:R-:W-:Y:S01]  /*1bb0*/  STS.64 [R24], R44 ;  /* 0x0000002c18007388 */ /* 0x000fe20000000a00 */
[----:B------:R-:W-:-:S03]  /*1bc0*/  IMAD.IADD R11, R8, 0x1, R10 ;  /* 0x00000001080b7824 */ /* 0x000fc600078e020a */
[----:B------:R-:W-:Y:S01]  /*1bd0*/  STS.64 [R24+0x8], R16 ;  /* 0x0000081018007388 */ /* 0x000fe20000000a00 */
        /* <DEDUP_REMOVED lines=11> */
[----:B------:R-:W-:Y:S04]  /*1c90*/  STS.64 [R24+0x38], R10 ;  /* 0x0000380a18007388 */ /* 0x000fe80000000a00 */
[----:B------:R-:W-:Y:S04]  /*1ca0*/  STS.64 [R24+0x40], R8 ;  /* 0x0000400818007388 */ /* 0x000fe80000000a00 */
[----:B------:R-:W-:Y:S04]  /*1cb0*/  STS.64 [R24+0x48], R6 ;  /* 0x0000480618007388 */ /* 0x000fe80000000a00 */
[----:B------:R-:W-:Y:S01]  /*1cc0*/  STS.64 [R24+0x50], R4 ;  /* 0x0000500418007388 */ /* 0x000fe20000000a00 */
[----:B------:R-:W-:-:S03]  /*1cd0*/  NOP ;  /* 0x0000000000007918 */ /* 0x000fc60000000000 */
[----:B------:R-:W0:Y:S04]  /*1ce0*/  LDS R3, [R49] ;  /* 0x0000000031037984 */ /* 0x000e280000000800 */
[----:B------:R-:W1:Y:S04]  /*1cf0*/  LDS R17, [R49+0x80] ;  /* 0x0000800031117984 */ /* 0x000e680000000800 */
        /* <DEDUP_REMOVED lines=43> */
.L_x_93:
[----:B------:R-:W-:-:S13]  /*1fb0*/  ISETP.NE.AND P0, PT, R0, RZ, PT ;  /* 0x000000ff0000720c */ /* 0x000fda0003f05270 */
[----:B------:R-:W-:Y:S05]  /*1fc0*/  @!P0 EXIT ;  /* 0x000000000000894d */ /* 0x000fea0003800000 */
[----:B------:R-:W0:Y:S02]  /*1fd0*/  LDC.64 R4, c[0x0][0x380] ;  /* 0x0000e000ff047b82 */ /* 0x000e240000000a00 */
[----:B0-----:R-:W-:-:S05]  /*1fe0*/  IMAD.WIDE.U32 R4, R7, 0x4, R4 ;  /* 0x0000000407047825 */ /* 0x001fca00078e0004 */
[----:B------:R0:W2:Y:S01]  /*1ff0*/  LDG.E R6, desc[UR8][R4.64] ;  /* 0x0000000804067981 */ /* 0x0000a2000c1e1900 */
[----:B------:R-:W3:Y:S02]  /*2000*/  S2R R2, SR_TID.X ;  /* 0x0000000000027919 */ /* 0x000ee40000002100 */
[C---:B---3--:R-:W-:Y:S02]  /*2010*/  LOP3.LUT R3, R2.reuse, 0x1f, RZ, 0xc0, !PT ;  /* 0x0000001f02037812 */ /* 0x048fe400078ec0ff */
[----:B------:R-:W-:-:S05]  /*2020*/  LOP3.LUT R8, R2, 0x3e0, RZ, 0xc0, !PT ;  /* 0x000003e002087812 */ /* 0x000fca00078ec0ff */
[----:B------:R-:W-:-:S04]  /*2030*/  IMAD R3, R8, 0x16, R3 ;  /* 0x0000001608037824 */ /* 0x000fc800078e0203 */
[C---:B------:R-:W-:Y:S01]  /*2040*/  VIADD R7, R3.reuse, 0x20 ;  /* 0x0000002003077836 */ /* 0x040fe20000000000 */
[C---:B------:R-:W-:Y:S01]  /*2050*/  ISETP.GE.U32.AND P6, PT, R3.reuse, R0, PT ;  /* 0x000000000300720c */ /* 0x040fe20003fc6070 */
[C---:B------:R-:W-:Y:S01]  /*2060*/  VIADD R9, R3.reuse, 0x40 ;  /* 0x0000004003097836 */ /* 0x040fe20000000000 */
[C---:B0-----:R-:W-:Y:S01]  /*2070*/  LEA R4, P1, R3.reuse, R4, 0x2 ;  /* 0x0000000403047211 */ /* 0x041fe200078210ff */
[----:B------:R-:W-:Y:S01]  /*2080*/  VIADD R11, R3, 0x60 ;  /* 0x00000060030b7836 */ /* 0x000fe20000000000 */
[-C--:B------:R-:W-:Y:S01]  /*2090*/  ISETP.GE.U32.AND P5, PT, R7, R0.reuse, PT ;  /* 0x000000000700720c */ /* 0x080fe20003fa6070 */
[----:B------:R-:W-:Y:S01]  /*20a0*/  VIADD R7, R3, 0x80 ;  /* 0x0000008003077836 */ /* 0x000fe20000000000 */
[-C--:B------:R-:W-:Y:S01]  /*20b0*/  ISETP.GE.U32.AND P0, PT, R9, R0.reuse, PT ;  /* 0x000000000900720c */ /* 0x080fe20003f06070 */
[----:B------:R-:W-:Y:S01]  /*20c0*/  IMAD.X R5, RZ, RZ, R5, P1 ;  /* 0x000000ffff057224 */ /* 0x000fe200008e0605 */
[-C--:B------:R-:W-:Y:S01]  /*20d0*/  ISETP.GE.U32.AND P4, PT, R11, R0.reuse, PT ;  /* 0x000000000b00720c */ /* 0x080fe20003f86070 */
[----:B------:R-:W-:Y:S01]  /*20e0*/  VIADD R9, R3, 0xa0 ;  /* 0x000000a003097836 */ /* 0x000fe20000000000 */
[----:B------:R-:W-:Y:S01]  /*20f0*/  ISETP.GE.U32.AND P3, PT, R7, R0, PT ;  /* 0x000000000700720c */ /* 0x000fe20003f66070 */
[----:B------:R-:W-:-:S03]  /*2100*/  VIADD R7, R3, 0xc0 ;  /* 0x000000c003077836 */ /* 0x000fc60000000000 */
[-C--:B------:R-:W-:Y:S01]  /*2110*/  ISETP.GE.U32.AND P2, PT, R9, R0.reuse, PT ;  /* 0x000000000900720c */ /* 0x080fe20003f46070 */
[----:B------:R-:W-:Y:S01]  /*2120*/  VIADD R9, R3, 0x100 ;  /* 0x0000010003097836 */ /* 0x000fe20000000000 */
[-C--:B------:R-:W-:Y:S01]  /*2130*/  ISETP.GE.U32.AND P1, PT, R7, R0.reuse, PT ;  /* 0x000000000700720c */ /* 0x080fe20003f26070 */
[C---:B------:R-:W-:Y:S02]  /*2140*/  VIADD R7, R3.reuse, 0xe0 ;  /* 0x000000e003077836 */ /* 0x040fe40000000000 */
[----:B------:R-:W-:Y:S02]  /*2150*/  VIADD R39, R3, 0x2a0 ;  /* 0x000002a003277836 */ /* 0x000fe40000000000 */
[----:B--2---:R-:W-:Y:S02]  /*2160*/  IMAD.MOV.U32 R16, RZ, RZ, R6 ;  /* 0x000000ffff107224 */ /* 0x004fe400078e0006 */
[----:B------:R-:W2:Y:S01]  /*2170*/  @!P6 LDG.E R6, desc[UR8][R4.64] ;  /* 0x000000080406e981 */ /* 0x000ea2000c1e1900 */
[----:B------:R-:W-:Y:S01]  /*2180*/  ISETP.GE.U32.AND P6, PT, R7, R0, PT ;  /* 0x000000000700720c */ /* 0x000fe20003fc6070 */
[----:B------:R-:W-:-:S02]  /*2190*/  IMAD.MOV.U32 R10, RZ, RZ, R16 ;  /* 0x000000ffff0a7224 */ /* 0x000fc400078e0010 */
[----:B------:R-:W-:Y:S02]  /*21a0*/  VIADD R7, R3, 0x120 ;  /* 0x0000012003077836 */ /* 0x000fe40000000000 */
[--C-:B------:R-:W-:Y:S02]  /*21b0*/  IMAD.MOV.U32 R12, RZ, RZ, R16.reuse ;  /* 0x000000ffff0c7224 */ /* 0x100fe400078e0010 */
[----:B------:R-:W3:Y:S01]  /*21c0*/  @!P0 LDG.E R10, desc[UR8][R4.64+0x100] ;  /* 0x00010008040a8981 */ /* 0x000ee2000c1e1900 */
[-C--:B------:R-:W-:Y:S01]  /*21d0*/  ISETP.GE.U32.AND P0, PT, R7, R0.reuse, PT ;  /* 0x000000000700720c */ /* 0x080fe20003f06070 */
[----:B------:R-:W-:Y:S02]  /*21e0*/  VIADD R7, R3, 0x140 ;  /* 0x0000014003077836 */ /* 0x000fe40000000000 */
[--C-:B------:R-:W-:Y:S01]  /*21f0*/  IMAD.MOV.U32 R8, RZ, RZ, R16.reuse ;  /* 0x000000ffff087224 */ /* 0x100fe200078e0010 */
[----:B------:R-:W4:Y:S01]  /*2200*/  @!P4 LDG.E R12, desc[UR8][R4.64+0x180] ;  /* 0x00018008040cc981 */ /* 0x000f22000c1e1900 */
[----:B------:R-:W-:Y:S01]  /*2210*/  IMAD.MOV.U32 R18, RZ, RZ, R16 ;  /* 0x000000ffff127224 */ /* 0x000fe200078e0010 */
[----:B------:R-:W-:Y:S01]  /*2220*/  ISETP.GE.U32.AND P4, PT, R7, R0, PT ;  /* 0x000000000700720c */ /* 0x000fe20003f86070 */
[----:B------:R-:W-:-:S02]  /*2230*/  VIADD R7, R3, 0x180 ;  /* 0x0000018003077836 */ /* 0x000fc40000000000 */
[----:B------:R-:W4:Y:S01]  /*2240*/  @!P5 LDG.E R8, desc[UR8][R4.64+0x80] ;  /* 0x000080080408d981 */ /* 0x000f22000c1e1900 */
[-C--:B------:R-:W-:Y:S01]  /*2250*/  ISETP.GE.U32.AND P5, PT, R9, R0.reuse, PT ;  /* 0x000000000900720c */ /* 0x080fe20003fa6070 */
[--C-:B------:R-:W-:Y:S02]  /*2260*/  IMAD.MOV.U32 R20, RZ, RZ, R16.reuse ;  /* 0x000000ffff147224 */ /* 0x100fe400078e0010 */
[----:B------:R-:W4:Y:S01]  /*2270*/  @!P2 LDG.E R18, desc[UR8][R4.64+0x280] ;  /* 0x000280080412a981 */ /* 0x000f22000c1e1900 */
[-C--:B------:R-:W-:Y:S01]  /*2280*/  ISETP.GE.U32.AND P2, PT, R7, R0.reuse, PT ;  /* 0x000000000700720c */ /* 0x080fe20003f46070 */
[C---:B------:R-:W-:Y:S02]  /*2290*/  VIADD R7, R3.reuse, 0x1a0 ;  /* 0x000001a003077836 */ /* 0x040fe40000000000 */
[--C-:B------:R-:W-:Y:S01]  /*22a0*/  IMAD.MOV.U32 R14, RZ, RZ, R16.reuse ;  /* 0x000000ffff0e7224 */ /* 0x100fe200078e0010 */
[----:B------:R-:W4:Y:S01]  /*22b0*/  @!P1 LDG.E R20, desc[UR8][R4.64+0x300] ;  /* 0x0003000804149981 */ /* 0x000f22000c1e1900 */
[----:B------:R-:W-:Y:S01]  /*22c0*/  VIADD R9, R3, 0x160 ;  /* 0x0000016003097836 */ /* 0x000fe20000000000 */
[----:B------:R-:W-:Y:S01]  /*22d0*/  ISETP.GE.U32.AND P1, PT, R7, R0, PT ;  /* 0x000000000700720c */ /* 0x000fe20003f26070 */
[----:B------:R-:W-:-:S02]  /*22e0*/  IMAD.MOV.U32 R24, RZ, RZ, R16 ;  /* 0x000000ffff187224 */ /* 0x000fc400078e0010 */
[----:B------:R-:W-:Y:S01]  /*22f0*/  VIADD R7, R3, 0x1e0 ;  /* 0x000001e003077836 */ /* 0x000fe20000000000 */
[----:B------:R-:W4:Y:S01]  /*2300*/  @!P3 LDG.E R14, desc[UR8][R4.64+0x200] ;  /* 0x00020008040eb981 */ /* 0x000f22000c1e1900 */
[--C-:B------:R-:W-:Y:S01]  /*2310*/  IMAD.MOV.U32 R22, RZ, RZ, R16.reuse ;  /* 0x000000ffff167224 */ /* 0x100fe200078e0010 */
[-C--:B------:R-:W-:Y:S01]  /*2320*/  ISETP.GE.U32.AND P3, PT, R9, R0.reuse, PT ;  /* 0x000000000900720c */ /* 0x080fe20003f66070 */
[----:B------:R-:W-:Y:S01]  /*2330*/  VIADD R9, R3, 0x1c0 ;  /* 0x000001c003097836 */ /* 0x000fe20000000000 */
[----:B------:R-:W4:Y:S01]  /*2340*/  @!P5 LDG.E R24, desc[UR8][R4.64+0x400] ;  /* 0x000400080418d981 */ /* 0x000f22000c1e1900 */
[--C-:B------:R-:W-:Y:S01]  /*2350*/  IMAD.MOV.U32 R26, RZ, RZ, R16.reuse ;  /* 0x000000ffff1a7224 */ /* 0x100fe200078e0010 */
[-C--:B------:R-:W-:Y:S01]  /*2360*/  ISETP.GE.U32.AND P5, PT, R7, R0.reuse, PT ;  /* 0x000000000700720c */ /* 0x080fe20003fa6070 */
[----:B------:R-:W-:Y:S01]  /*2370*/  VIADD R7, R3, 0x200 ;  /* 0x0000020003077836 */ /* 0x000fe20000000000 */
[----:B------:R-:W4:Y:S01]  /*2380*/  @!P6 LDG.E R22, desc[UR8][R4.64+0x380] ;  /* 0x000380080416e981 */ /* 0x000f22000c1e1900 */
[----:B------:R-:W-:Y:S01]  /*2390*/  ISETP.GE.U32.AND P6, PT, R9, R0, PT ;  /* 0x000000000900720c */ /* 0x000fe20003fc6070 */
[----:B------:R-:W-:-:S02]  /*23a0*/  IMAD.MOV.U32 R28, RZ, RZ, R16 ;  /* 0x000000ffff1c7224 */ /* 0x000fc400078e0010 */
[--C-:B------:R-:W-:Y:S01]  /*23b0*/  IMAD.MOV.U32 R30, RZ, RZ, R16.reuse ;  /* 0x000000ffff1e7224 */ /* 0x100fe200078e0010 */
[----:B------:R-:W4:Y:S01]  /*23c0*/  @!P0 LDG.E R26, desc[UR8][R4.64+0x480] ;  /* 0x00048008041a8981 */ /* 0x000f22000c1e1900 */
[-C--:B------:R-:W-:Y:S01]  /*23d0*/  ISETP.GE.U32.AND P0, PT, R7, R0.reuse, PT ;  /* 0x000000000700720c */ /* 0x080fe20003f06070 */
[C---:B------:R-:W-:Y:S02]  /*23e0*/  VIADD R9, R3.reuse, 0x220 ;  /* 0x0000022003097836 */ /* 0x040fe40000000000 */
[----:B------:R-:W-:Y:S01]  /*23f0*/  VIADD R7, R3, 0x240 ;  /* 0x0000024003077836 */ /* 0x000fe20000000000 */
[----:B------:R-:W4:Y:S01]  /*2400*/  @!P4 LDG.E R28, desc[UR8][R4.64+0x500] ;  /* 0x00050008041cc981 */ /* 0x000f22000c1e1900 */
[--C-:B------:R-:W-:Y:S01]  /*2410*/  IMAD.MOV.U32 R32, RZ, RZ, R16.reuse ;  /* 0x000000ffff207224 */ /* 0x100fe200078e0010 */
[-C--:B------:R-:W-:Y:S01]  /*2420*/  ISETP.GE.U32.AND P4, PT, R9, R0.reuse, PT ;  /* 0x000000000900720c */ /* 0x080fe20003f86070 */
[--C-:B------:R-:W-:Y:S01]  /*2430*/  IMAD.MOV.U32 R34, RZ, RZ, R16.reuse ;  /* 0x000000ffff227224 */ /* 0x100fe200078e0010 */
[----:B------:R-:W4:Y:S01]  /*2440*/  @!P3 LDG.E R30, desc[UR8][R4.64+0x580] ;  /* 0x00058008041eb981 */ /* 0x000f22000c1e1900 */
[----:B------:R-:W-:Y:S01]  /*2450*/  IMAD.MOV.U32 R36, RZ, RZ, R16 ;  /* 0x000000ffff247224 */ /* 0x000fe200078e0010 */
[----:B------:R-:W-:Y:S01]  /*2460*/  ISETP.GE.U32.AND P3, PT, R7, R0, PT ;  /* 0x000000000700720c */ /* 0x000fe20003f66070 */
[C---:B------:R-:W-:Y:S01]  /*2470*/  VIADD R7, R3.reuse, 0x260 ;  /* 0x0000026003077836 */ /* 0x040fe20000000000 */
[----:B------:R-:W4:Y:S01]  /*2480*/  @!P2 LDG.E R32, desc[UR8][R4.64+0x600] ;  /* 0x000600080420a981 */ /* 0x000f22000c1e1900 */
[----:B------:R-:W-:-:S03]  /*2490*/  VIADD R9, R3, 0x280 ;  /* 0x0000028003097836 */ /* 0x000fc60000000000 */
[----:B------:R-:W4:Y:S01]  /*24a0*/  @!P1 LDG.E R34, desc[UR8][R4.64+0x680] ;  /* 0x0006800804229981 */ /* 0x000f22000c1e1900 */
[-C--:B------:R-:W-:Y:S02]  /*24b0*/  ISETP.GE.U32.AND P2, PT, R7, R0.reuse, PT ;  /* 0x000000000700720c */ /* 0x080fe40003f46070 */
[-C--:B------:R-:W-:Y:S01]  /*24c0*/  ISETP.GE.U32.AND P1, PT, R9, R0.reuse, PT ;  /* 0x000000000900720c */ /* 0x080fe20003f26070 */
[----:B------:R-:W4:Y:S01]  /*24d0*/  @!P6 LDG.E R36, desc[UR8][R4.64+0x700] ;  /* 0x000700080424e981 */ /* 0x000f22000c1e1900 */
[----:B------:R-:W-:Y:S01]  /*24e0*/  ISETP.GE.U32.AND P6, PT, R39, R0, PT ;  /* 0x000000002700720c */ /* 0x000fe20003fc6070 */
[--C-:B------:R-:W-:Y:S02]  /*24f0*/  IMAD.MOV.U32 R46, RZ, RZ, R16.reuse ;  /* 0x000000ffff2e7224 */ /* 0x100fe400078e0010 */
[--C-:B------:R-:W-:Y:S02]  /*2500*/  IMAD.MOV.U32 R48, RZ, RZ, R16.reuse ;  /* 0x000000ffff307224 */ /* 0x100fe400078e0010 */
[----:B------:R-:W-:-:S02]  /*2510*/  IMAD.MOV.U32 R50, RZ, RZ, R16 ;  /* 0x000000ffff327224 */ /* 0x000fc400078e0010 */
        /* <DEDUP_REMOVED lines=13> */
[----:B------:R-:W-:Y:S01]  /*25f0*/  UMOV UR4, 0x400 ;  /* 0x0000040000047882 */ /* 0x000fe20000000000 */
[----:B------:R-:W-:Y:S01]  /*2600*/  ISETP.NE.AND P0, PT, R42, RZ, PT ;  /* 0x000000ff2a00720c */ /* 0x000fe20003f05270 */
[----:B-1----:R-:W-:-:S02]  /*2610*/  ULEA UR4, UR5, UR4, 0x18 ;  /* 0x0000000405047291 */ /* 0x002fc4000f8ec0ff */
[----:B0-----:R-:W-:-:S05]  /*2620*/  IMAD R41, R43, 0x2c0, R38 ;  /* 0x000002c02b297824 */ /* 0x001fca00078e0226 */
        /* <DEDUP_REMOVED lines=39> */
[----:B------:R-:W-:Y:S02]  /*28a0*/  ISETP.NE.AND P1, PT, R38, 0x1f, PT ;  /* 0x0000001f2600780c */ /* 0x000fe40003f25270 */
[----:B---3--:R-:W-:Y:S02]  /*28b0*/  IADD3 R16, PT, PT, R8, R7, R16 ;  /* 0x0000000708107210 */ /* 0x008fe40007ffe010 */
[----:B------:R-:W-:Y:S02]  /*28c0*/  ISETP.NE.AND P2, PT, R43, 0xb, PT ;  /* 0x0000000b2b00780c */ /* 0x000fe40003f45270 */
        /* <DEDUP_REMOVED lines=52> */
[----:B------:R-:W-:Y:S02]  /*2c10*/  ISETP.NE.AND P1, PT, R38, RZ, PT ;  /* 0x000000ff2600720c */ /* 0x000fe40003f25270 */
[----:B------:R-:W-:Y:S01]  /*2c20*/  SEL R16, R25, R16, !P0 ;  /* 0x0000001019107207 */ /* 0x000fe20004000000 */
[----:B------:R-:W-:Y:S01]  /*2c30*/  @!P2 IMAD.IADD R16, R26, 0x1, R25 ;  /* 0x000000011a10a824 */ /* 0x000fe200078e0219 */
[----:B------:R-:W-:-:S02]  /*2c40*/  ISETP.GE.U32.AND P0, PT, R2, 0x20, PT ;  /* 0x000000200200780c */ /* 0x000fc40003f06070 */
[----:B------:R-:W-:Y:S02]  /*2c50*/  SEL R37, R37, RZ, P1 ;  /* 0x000000ff25257207 */ /* 0x000fe40000800000 */
[----:B------:R-:W-:-:S04]  /*2c60*/  SEL R17, R16, RZ, P0 ;  /* 0x000000ff10117207 */ /* 0x000fc80000000000 */
[----:B-----5:R-:W-:Y:S01]  /*2c70*/  IADD3 R44, PT, PT, R17, R37, R44 ;  /* 0x00000025112c7210 */ /* 0x020fe20007ffe02c */
[----:B------:R-:W-:Y:S06]  /*2c80*/  BRA `(.L_x_111) ;  /* 0x0000000c00e87947 */ /* 0x000fec0003800000 */
.L_x_110:
[----:B0-2---:R-:W-:Y:S02]  /*2c90*/  IADD3 R16, PT, PT, R6, R5, R4 ;  /* 0x0000000506107210 */ /* 0x005fe40007ffe004 */
[----:B------:R-:W-:Y:S02]  /*2ca0*/  ISETP.NE.AND P1, PT, R38, 0x1f, PT ;  /* 0x0000001f2600780c */ /* 0x000fe40003f25270 */
        /* <DEDUP_REMOVED lines=52> */
[----:B------:R-:W-:Y:S01]  /*2ff0*/  SEL R16, R23, R16, !P0 ;  /* 0x0000001017107207 */ /* 0x000fe20004000000 */
[----:B------:R-:W-:Y:S01]  /*3000*/  IMAD.IADD R23, R44, 0x1, -R37 ;  /* 0x000000012c177824 */ /* 0x000fe200078e0a25 */
[C---:B------:R-:W-:Y:S02]  /*3010*/  ISETP.NE.AND P0, PT, R43.reuse, 0xa, PT ;  /* 0x0000000a2b00780c */ /* 0x040fe40003f05270 */
[----:B------:R-:W-:Y:S02]  /*3020*/  SEL R16, R24, R16, !P1 ;  /* 0x0000001018107207 */ /* 0x000fe40004800000 */
[----:B------:R-:W-:Y:S02]  /*3030*/  ISETP.NE.AND P1, PT, R43, 0xb, PT ;  /* 0x0000000b2b00780c */ /* 0x000fe40003f25270 */
[----:B------:R-:W-:Y:S02]  /*3040*/  SEL R16, R25, R16, !P0 ;  /* 0x0000001019107207 */ /* 0x000fe40004000000 */
[----:B------:R-:W-:-:S02]  /*3050*/  ISETP.GT.U32.AND P0, PT, R2, 0x1f, PT ;  /* 0x0000001f0200780c */ /* 0x000fc40003f04070 */
[----:B------:R-:W-:Y:S02]  /*3060*/  SEL R17, R23, RZ, P2 ;  /* 0x000000ff17117207 */ /* 0x000fe40001000000 */
        /* <DEDUP_REMOVED lines=20> */
.L_x_157:
[----:B------:R-:W-:Y:S05]  /*31b0*/  @!P0 BRA `(.L_x_114) ;  /* 0x0000000000748947 */ /* 0x000fea0003800000 */
[----:B------:R-:W-:-:S07]  /*31c0*/  IMAD.MOV.U32 R20, RZ, RZ, 0x3b8 ;  /* 0x000003b8ff147424 */ /* 0x000fce00078e00ff */
.L_x_116:
        /* <DEDUP_REMOVED lines=27> */
.L_x_160:
[----:B------:R-:W-:Y:S05]  /*3380*/  @P0 BRA `(.L_x_116) ;  /* 0xfffffffc00900947 */ /* 0x000fea000383ffff */
.L_x_114:
[----:B------:R-:W-:Y:S01]  /*3390*/  UMOV UR5, 0xffffffff ;  /* 0xffffffff00057882 */ /* 0x000fe20000000000 */
[----:B------:R-:W-:Y:S02]  /*33a0*/  ISETP.NE.AND P0, PT, R18, 0x65, PT ;  /* 0x000000651200780c */ /* 0x000fe40003f05270 */
[----:B------:R-:W-:Y:S11]  /*33b0*/  BRA.DIV UR5, `(.L_x_117) ;  /* 0x0000001e05047947 */ /* 0x000ff6000b800000 */
[----:B------:R-:W0:Y:S01]  /*33c0*/  S2R R26, SR_GEMASK ;  /* 0x00000000001a7919 */ /* 0x000e220000003c00 */
[----:B------:R-:W-:Y:S01]  /*33d0*/  VOTE.ANY R21, PT, !P0 ;  /* 0x0000000000157806 */ /* 0x000fe200040e0100 */
[----:B------:R-:W-:-:S03]  /*33e0*/  VIADD R17, R38, 0x2 ;  /* 0x0000000226117836 */ /* 0x000fc60000000000 */
[----:B0-----:R-:W-:-:S05]  /*33f0*/  LOP3.LUT R21, R21, 0x80000000, R26, 0xec, !PT ;  /* 0x8000000015157812 */ /* 0x001fca00078eec1a */
[----:B------:R-:W-:-:S05]  /*3400*/  VIADD R16, R21, 0xffffffff ;  /* 0xffffffff15107836 */ /* 0x000fca0000000000 */
[----:B------:R-:W-:Y:S01]  /*3410*/  LOP3.LUT R16, R21, R16, RZ, 0xc, !PT ;  /* 0x0000001015107212 */ /* 0x000fe200078e0cff */
[----:B------:R-:W-:-:S03]  /*3420*/  VIADD R21, R38, 0x10 ;  /* 0x0000001026157836 */ /* 0x000fc60000000000 */
[----:B------:R-:W0:Y:S02]  /*3430*/  POPC R20, R16 ;  /* 0x0000001000147309 */ /* 0x000e240000000000 */
[----:B0-----:R-:W0:Y:S01]  /*3440*/  SHFL.DOWN PT, R22, R19, 0x1, R20 ;  /* 0x0820000013167989 */ /* 0x001e2200000e0014 */
[-C--:B------:R-:W-:Y:S02]  /*3450*/  ISETP.GE.AND P0, PT, R38, R20.reuse, PT ;  /* 0x000000142600720c */ /* 0x080fe40003f06270 */
[-C--:B------:R-:W-:Y:S02]  /*3460*/  ISETP.GT.AND P2, PT, R21, R20.reuse, PT ;  /* 0x000000141500720c */ /* 0x080fe40003f44270 */
[----:B0-----:R-:W-:Y:S02]  /*3470*/  SEL R22, R22, RZ, !P0 ;  /* 0x000000ff16167207 */ /* 0x001fe40004000000 */
[----:B------:R-:W-:Y:S01]  /*3480*/  ISETP.GT.AND P0, PT, R17, R20, PT ;  /* 0x000000141100720c */ /* 0x000fe20003f04270 */
[----:B------:R-:W-:-:S02]  /*3490*/  VIADD R17, R38, 0x4 ;  /* 0x0000000426117836 */ /* 0x000fc40000000000 */
        /* <DEDUP_REMOVED lines=8> */
[----:B------:R-:W-:Y:S02]  /*3520*/  ISETP.GT.AND P0, PT, R17, R20, PT ;  /* 0x000000141100720c */ /* 0x000fe40003f04270 */
[----:B------:R-:W0:Y:S01]  /*3530*/  LDC.64 R16, c[0x0][0x390] ;  /* 0x0000e400ff107b82 */ /* 0x000e220000000a00 */
[----:B------:R-:W-:-:S05]  /*3540*/  IMAD.IADD R19, R45, 0x1, R22 ;  /* 0x000000012d137824 */ /* 0x000fca00078e0216 */
[----:B------:R-:W1:Y:S01]  /*3550*/  SHFL.DOWN PT, R22, R19, 0x8, R20 ;  /* 0x0900000013167989 */ /* 0x000e6200000e0014 */
[----:B0-----:R-:W-:-:S05]  /*3560*/  IADD3 R44, P3, PT, R16, 0x100, RZ ;  /* 0x00000100102c7810 */ /* 0x001fca0007f7e0ff */
[----:B------:R-:W-:Y:S01]  /*3570*/  IMAD.X R45, RZ, RZ, R17, P3 ;  /* 0x000000ffff2d7224 */ /* 0x000fe200018e0611 */
[----:B-1----:R-:W-:Y:S02]  /*3580*/  SEL R22, R22, RZ, !P0 ;  /* 0x000000ff16167207 */ /* 0x002fe40004000000 */
[----:B------:R-:W-:-:S03]  /*3590*/  ISETP.NE.AND P0, PT, R18, 0x65, PT ;  /* 0x000000651200780c */ /* 0x000fc60003f05270 */
[----:B------:R-:W-:-:S05]  /*35a0*/  IMAD.IADD R43, R19, 0x1, R22 ;  /* 0x00000001132b7824 */ /* 0x000fca00078e0216 */
[----:B------:R-:W0:Y:S05]  /*35b0*/  SHFL.DOWN PT, R22, R43, 0x10, R20 ;  /* 0x0a0000002b167989 */ /* 0x000e2a00000e0014 */
[----:B------:R-:W-:Y:S02]  /*35c0*/  VOTE.ALL P0, P0 ;  /* 0x0000000000ff7806 */ /* 0x000fe40000000000 */
[----:B0-----:R-:W-:-:S05]  /*35d0*/  SEL R22, R22, RZ, !P2 ;  /* 0x000000ff16167207 */ /* 0x001fca0005000000 */
[----:B------:R-:W-:-:S07]  /*35e0*/  IMAD.IADD R46, R43, 0x1, R22 ;  /* 0x000000012b2e7824 */ /* 0x000fce00078e0216 */
.L_x_169:
[----:B------:R-:W-:Y:S05]  /*35f0*/  @!P0 BRA `(.L_x_118) ;  /* 0x00000004002c8947 */ /* 0x000fea0003800000 */
[----:B------:R-:W-:-:S07]  /*3600*/  IMAD.MOV.U32 R43, RZ, RZ, 0x3b8 ;  /* 0x000003b8ff2b7424 */ /* 0x000fce00078e00ff */
.L_x_124:
        /* <DEDUP_REMOVED lines=8> */
.L_x_172:
[----:B------:R-:W-:Y:S05]  /*3690*/  @!P0 BRA `(.L_x_120) ;  /* 0x0000000000748947 */ /* 0x000fea0003800000 */
[----:B------:R-:W-:-:S07]  /*36a0*/  IMAD.MOV.U32 R20, RZ, RZ, R43 ;  /* 0x000000ffff147224 */ /* 0x000fce00078e002b */
.L_x_122:
        /* <DEDUP_REMOVED lines=27> */
.L_x_175:
[----:B------:R-:W-:Y:S05]  /*3860*/  @P0 BRA `(.L_x_122) ;  /* 0xfffffffc00900947 */ /* 0x000fea000383ffff */
.L_x_120:
[----:B------:R-:W-:Y:S01]  /*3870*/  UMOV UR5, 0xffffffff ;  /* 0xffffffff00057882 */ /* 0x000fe20000000000 */
[----:B------:R-:W-:Y:S02]  /*3880*/  ISETP.NE.AND P0, PT, R18, 0x65, PT ;  /* 0x000000651200780c */ /* 0x000fe40003f05270 */
[----:B------:R-:W-:Y:S11]  /*3890*/  BRA.DIV UR5, `(.L_x_123) ;  /* 0x0000001e05107947 */ /* 0x000ff6000b800000 */
[----:B------:R-:W-:Y:S01]  /*38a0*/  VOTE.ANY R21, PT, !P0 ;  /* 0x0000000000157806 */ /* 0x000fe200040e0100 */
[----:B------:R-:W-:Y:S02]  /*38b0*/  VIADD R17, R38, 0x2 ;  /* 0x0000000226117836 */ /* 0x000fe40000000000 */
[----:B------:R-:W-:Y:S01]  /*38c0*/  VIADD R37, R37, 0xffffffe0 ;  /* 0xffffffe025257836 */ /* 0x000fe20000000000 */
[----:B------:R-:W-:-:S05]  /*38d0*/  LOP3.LUT R21, R21, 0x80000000, R26, 0xec, !PT ;  /* 0x8000000015157812 */ /* 0x000fca00078eec1a */
[----:B------:R-:W-:-:S05]  /*38e0*/  VIADD R16, R21, 0xffffffff ;  /* 0xffffffff15107836 */ /* 0x000fca0000000000 */
[----:B------:R-:W-:-:S04]  /*38f0*/  LOP3.LUT R16, R21, R16, RZ, 0xc, !PT ;  /* 0x0000001015107212 */ /* 0x000fc800078e0cff */
        /* <DEDUP_REMOVED lines=16> */
[----:B------:R-:W-:-:S03]  /*3a00*/  IMAD.IADD R19, R49, 0x1, R22 ;  /* 0x0000000131137824 */ /* 0x000fc600078e0216 */
[----:B------:R-:W-:Y:S02]  /*3a10*/  ISETP.GT.AND P2, PT, R17, R20, PT ;  /* 0x000000141100720c */ /* 0x000fe40003f44270 */
        /* <DEDUP_REMOVED lines=8> */
.L_x_184:
[----:B------:R-:W-:Y:S05]  /*3aa0*/  @P0 BRA `(.L_x_124) ;  /* 0xfffffff800d80947 */ /* 0x000fea000383ffff */
.L_x_118:
        /* <DEDUP_REMOVED lines=15> */
.L_x_112:
        /* <DEDUP_REMOVED lines=9> */
.L_x_111:
[----:B------:R-:W-:Y:S01]  /*3c30*/  IMAD.IADD R45, R4, 0x1, R44 ;  /* 0x00000001042d7824 */ /* 0x000fe200078e022c */
[----:B------:R-:W-:Y:S01]  /*3c40*/  BAR.SYNC.DEFER_BLOCKING 0x0 ;  /* 0x0000000000007b1d */ /* 0x000fe20000010000 */
[----:B------:R-:W-:Y:S02]  /*3c50*/  ISETP.NE.AND P0, PT, R2, RZ, PT ;  /* 0x000000ff0200720c */ /* 0x000fe40003f05270 */
[----:B------:R-:W-:-:S05]  /*3c60*/  IMAD.IADD R4, R5, 0x1, R45 ;  /* 0x0000000105047824 */ /* 0x000fca00078e022d */
[----:B------:R-:W0:Y:S01]  /*3c70*/  S2UR UR5, SR_CTAID.X ;  /* 0x00000000000579c3 */ /* 0x000e220000002500 */
[----:B------:R-:W-:Y:S01]  /*3c80*/  IMAD.IADD R5, R6, 0x1, R4 ;  /* 0x0000000106057824 */ /* 0x000fe200078e0204 */
[----:B------:R-:W1:Y:S03]  /*3c90*/  LDCU.64 UR6, c[0x0][0x388] ;  /* 0x00007100ff0677ac */ /* 0x000e660008000a00 */
[----:B------:R-:W-:-:S04]  /*3ca0*/  IMAD.IADD R6, R7, 0x1, R5 ;  /* 0x0000000107067824 */ /* 0x000fc800078e0205 */
[----:B------:R-:W-:-:S04]  /*3cb0*/  IMAD.IADD R7, R8, 0x1, R6 ;  /* 0x0000000108077824 */ /* 0x000fc800078e0206 */
[----:B------:R-:W-:-:S04]  /*3cc0*/  IMAD.IADD R8, R9, 0x1, R7 ;  /* 0x0000000109087824 */ /* 0x000fc800078e0207 */
[----:B------:R-:W-:Y:S01]  /*3cd0*/  IMAD.IADD R9, R10, 0x1, R8 ;  /* 0x000000010a097824 */ /* 0x000fe200078e0208 */
[----:B------:R-:W-:Y:S03]  /*3ce0*/  STS.64 [R40], R44 ;  /* 0x0000002c28007388 */ /* 0x000fe60000000a00 */
[----:B------:R-:W-:Y:S01]  /*3cf0*/  IMAD.IADD R10, R11, 0x1, R9 ;  /* 0x000000010b0a7824 */ /* 0x000fe200078e0209 */
[----:B------:R2:W-:Y:S03]  /*3d00*/  STS.64 [R40+0x8], R4 ;  /* 0x0000080428007388 */ /* 0x0005e60000000a00 */
[----:B------:R-:W-:Y:S01]  /*3d10*/  IMAD.IADD R11, R12, 0x1, R10 ;  /* 0x000000010c0b7824 */ /* 0x000fe200078e020a */
[----:B------:R3:W-:Y:S03]  /*3d20*/  STS.64 [R40+0x10], R6 ;  /* 0x0000100628007388 */ /* 0x0007e60000000a00 */
[----:B------:R-:W-:Y:S01]  /*3d30*/  IMAD.IADD R12, R13, 0x1, R11 ;  /* 0x000000010d0c7824 */ /* 0x000fe200078e020b */
[----:B------:R-:W-:Y:S03]  /*3d40*/  STS.64 [R40+0x18], R8 ;  /* 0x0000180828007388 */ /* 0x000fe60000000a00 */
[----:B------:R-:W-:Y:S01]  /*3d50*/  IMAD.IADD R13, R14, 0x1, R12 ;  /* 0x000000010e0d7824 */ /* 0x000fe200078e020c */
[----:B------:R-:W-:Y:S01]  /*3d60*/  STS.64 [R40+0x20], R10 ;  /* 0x0000200a28007388 */ /* 0x000fe20000000a00 */
[----:B--2---:R-:W0:Y:S02]  /*3d70*/  LDC R4, c[0x0][0x398] ;  /* 0x0000e600ff047b82 */ /* 0x004e240000000800 */
[----:B------:R-:W-:Y:S01]  /*3d80*/  IMAD.IADD R14, R15, 0x1, R13 ;  /* 0x000000010f0e7824 */ /* 0x000fe200078e020d */
[----:B------:R2:W-:Y:S03]  /*3d90*/  STS.64 [R40+0x28], R12 ;  /* 0x0000280c28007388 */ /* 0x0005e60000000a00 */
[----:B------:R-:W-:Y:S01]  /*3da0*/  IMAD.IADD R15, R28, 0x1, R14 ;  /* 0x000000011c0f7824 */ /* 0x000fe200078e020e */
[----:B------:R-:W4:Y:S03]  /*3db0*/  S2R R5, SR_TID.X ;  /* 0x0000000000057919 */ /* 0x000f260000002100 */
[----:B------:R-:W-:Y:S01]  /*3dc0*/  IMAD.IADD R16, R29, 0x1, R15 ;  /* 0x000000011d107824 */ /* 0x000fe200078e020f */
[----:B------:R-:W-:Y:S03]  /*3dd0*/  STS.64 [R40+0x30], R14 ;  /* 0x0000300e28007388 */ /* 0x000fe60000000a00 */
[----:B------:R-:W-:Y:S01]  /*3de0*/  IMAD.IADD R17, R30, 0x1, R16 ;  /* 0x000000011e117824 */ /* 0x000fe200078e0210 */
[----:B---3--:R-:W3:Y:S03]  /*3df0*/  S2R R6, SR_TID.X ;  /* 0x0000000000067919 */ /* 0x008ee60000002100 */
[----:B------:R-:W-:Y:S01]  /*3e00*/  IMAD.IADD R18, R31, 0x1, R17 ;  /* 0x000000011f127824 */ /* 0x000fe200078e0211 */
[----:B------:R-:W-:Y:S03]  /*3e10*/  STS.64 [R40+0x38], R16 ;  /* 0x0000381028007388 */ /* 0x000fe60000000a00 */
[----:B------:R-:W-:-:S02]  /*3e20*/  IMAD.IADD R19, R32, 0x1, R18 ;  /* 0x0000000120137824 */ /* 0x000fc400078e0212 */
[----:B0-----:R-:W-:Y:S02]  /*3e30*/  VIADD R4, R4, UR5 ;  /* 0x0000000504047c36 */ /* 0x001fe40008000000 */
[----:B------:R-:W-:Y:S01]  /*3e40*/  IMAD.IADD R20, R33, 0x1, R19 ;  /* 0x0000000121147824 */ /* 0x000fe200078e0213 */
[----:B------:R-:W-:Y:S01]  /*3e50*/  STS.64 [R40+0x40], R18 ;  /* 0x0000401228007388 */ /* 0x000fe20000000a00 */
[----:B--2---:R-:W-:Y:S02]  /*3e60*/  IMAD R12, R4, 0x2100, RZ ;  /* 0x00002100040c7824 */ /* 0x004fe400078e02ff */
[----:B------:R-:W-:-:S04]  /*3e70*/  IMAD.IADD R21, R34, 0x1, R20 ;  /* 0x0000000122157824 */ /* 0x000fc800078e0214 */
[----:B------:R-:W-:Y:S01]  /*3e80*/  IMAD.IADD R22, R35, 0x1, R21 ;  /* 0x0000000123167824 */ /* 0x000fe200078e0215 */
[----:B------:R-:W-:Y:S03]  /*3e90*/  STS.64 [R40+0x48], R20 ;  /* 0x0000481428007388 */ /* 0x000fe60000000a00 */
[----:B------:R-:W-:Y:S01]  /*3ea0*/  IMAD.IADD R23, R36, 0x1, R22 ;  /* 0x0000000124177824 */ /* 0x000fe200078e0216 */
[C---:B----4-:R-:W-:Y:S02]  /*3eb0*/  LOP3.LUT R4, R5.reuse, 0x1f, RZ, 0xc0, !PT ;  /* 0x0000001f05047812 */ /* 0x050fe400078ec0ff */
[----:B------:R-:W-:Y:S02]  /*3ec0*/  LOP3.LUT R10, R5, 0x3e0, RZ, 0xc0, !PT ;  /* 0x000003e0050a7812 */ /* 0x000fe400078ec0ff */
[----:B------:R-:W-:Y:S01]  /*3ed0*/  STS.64 [R40+0x50], R22 ;  /* 0x0000501628007388 */ /* 0x000fe20000000a00 */
[----:B------:R-:W-:-:S03]  /*3ee0*/  NOP ;  /* 0x0000000000007918 */ /* 0x000fc60000000000 */
[----:B------:R-:W-:Y:S01]  /*3ef0*/  LDS R45, [R41] ;  /* 0x00000000292d7984 */ /* 0x000fe20000000800 */
[----:B---3--:R-:W-:Y:S01]  /*3f00*/  LOP3.LUT R8, R6, 0x3e0, RZ, 0xc0, !PT ;  /* 0x000003e006087812 */ /* 0x008fe200078ec0ff */
[----:B------:R-:W-:Y:S02]  /*3f10*/  IMAD R10, R10, 0x16, R4 ;  /* 0x000000160a0a7824 */ /* 0x000fe400078e0204 */
        /* <DEDUP_REMOVED lines=20> */
[----:B------:R0:W-:Y:S04]  /*4060*/  LDS R25, [R41+0xa80] ;  /* 0x000a800029197984 */ /* 0x0001e80000000800 */
[----:B------:R2:W-:Y:S01]  /*4070*/  @!P0 STS [UR4+0x8400], R0 ;  /* 0x00840000ff008988 */ /* 0x0005e20008000804 */
[----:B------:R-:W-:Y:S01]  /*4080*/  BAR.SYNC.DEFER_BLOCKING 0x0 ;  /* 0x0000000000007b1d */ /* 0x000fe20000010000 */
[----:B0-----:R-:W-:Y:S01]  /*4090*/  LOP3.LUT R41, R6, 0x1f, RZ, 0xc0, !PT ;  /* 0x0000001f06297812 */ /* 0x001fe200078ec0ff */
[----:B------:R-:W-:Y:S01]  /*40a0*/  VIADD R6, R10, 0x60 ;  /* 0x000000600a067836 */ /* 0x000fe20000000000 */
[----:B------:R-:W-:-:S03]  /*40b0*/  IADD3 R5, P0, PT, R12, R3, RZ ;  /* 0x000000030c057210 */ /* 0x000fc60007f1e0ff */
[----:B------:R-:W-:Y:S02]  /*40c0*/  IMAD R8, R8, 0x16, R41 ;  /* 0x0000001608087824 */ /* 0x000fe400078e0229 */
[----:B--2---:R-:W-:Y:S01]  /*40d0*/  IMAD.X R0, RZ, RZ, RZ, P0 ;  /* 0x000000ffff007224 */ /* 0x004fe200000e06ff */
[----:B-1----:R-:W-:Y:S01]  /*40e0*/  LEA R4, P0, R5, UR6, 0x2 ;  /* 0x0000000605047c11 */ /* 0x002fe2000f8010ff */
[----:B------:R-:W-:-:S03]  /*40f0*/  VIADD R41, R10, 0x20 ;  /* 0x000000200a297836 */ /* 0x000fc60000000000 */
[----:B------:R-:W-:Y:S01]  /*4100*/  LEA.HI.X R5, R5, UR7, R0, 0x2, P0 ;  /* 0x0000000705057c11 */ /* 0x000fe200080f1400 */
[C---:B------:R-:W-:Y:S01]  /*4110*/  VIADD R0, R8.reuse, 0xc0 ;  /* 0x000000c008007836 */ /* 0x040fe20000000000 */
[----:B------:R-:W0:Y:S02]  /*4120*/  LDS R2, [UR4+0x8400] ;  /* 0x00840004ff027984 */ /* 0x000e240008000800 */
[-C--:B0-----:R-:W-:Y:S01]  /*4130*/  ISETP.GE.AND P6, PT, R3, R2.reuse, PT ;  /* 0x000000020300720c */ /* 0x081fe20003fc6270 */
[C---:B------:R-:W-:Y:S01]  /*4140*/  VIADD R3, R8.reuse, 0x80 ;  /* 0x0000008008037836 */ /* 0x040fe20000000000 */
[-C--:B------:R-:W-:Y:S01]  /*4150*/  ISETP.GE.AND P5, PT, R41, R2.reuse, PT ;  /* 0x000000022900720c */ /* 0x080fe20003fa6270 */
[----:B------:R-:W-:Y:S01]  /*4160*/  VIADD R41, R8, 0xa0 ;  /* 0x000000a008297836 */ /* 0x000fe20000000000 */
[-C--:B------:R-:W-:Y:S01]  /*4170*/  ISETP.GE.AND P0, PT, R6, R2.reuse, PT ;  /* 0x000000020600720c */ /* 0x080fe20003f06270 */
[C---:B------:R-:W-:Y:S01]  /*4180*/  VIADD R6, R8.reuse, 0xe0 ;  /* 0x000000e008067836 */ /* 0x040fe20000000000 */
[-C--:B------:R-:W-:Y:S01]  /*4190*/  ISETP.GE.AND P3, PT, R3, R2.reuse, PT ;  /* 0x000000020300720c */ /* 0x080fe20003f66270 */
[----:B------:R-:W-:Y:S01]  /*41a0*/  VIADD R3, R8, 0x100 ;  /* 0x0000010008037836 */ /* 0x000fe20000000000 */
[-C--:B------:R-:W-:Y:S01]  /*41b0*/  ISETP.GE.AND P2, PT, R0, R2.reuse, PT ;  /* 0x000000020000720c */ /* 0x080fe20003f46270 */
[----:B------:R-:W-:Y:S01]  /*41c0*/  VIADD R0, R10, 0x40 ;  /* 0x000000400a007836 */ /* 0x000fe20000000000 */
[-C--:B------:R-:W-:Y:S01]  /*41d0*/  ISETP.GE.AND P4, PT, R41, R2.reuse, PT ;  /* 0x000000022900720c */ /* 0x080fe20003f86270 */
[----:B------:R-:W-:Y:S01]  /*41e0*/  VIADD R41, R8, 0x120 ;  /* 0x0000012008297836 */ /* 0x000fe20000000000 */
[-C--:B------:R-:W-:Y:S01]  /*41f0*/  ISETP.GE.AND P1, PT, R6, R2.reuse, PT ;  /* 0x000000020600720c */ /* 0x080fe20003f26270 */
[----:B------:R-:W-:Y:S01]  /*4200*/  @!P6 STG.E desc[UR8][R4.64], R45 ;  /* 0x0000002d0400e986 */ /* 0x000fe2000c101908 */
[----:B------:R-:W-:Y:S01]  /*4210*/  ISETP.GE.AND P6, PT, R3, R2, PT ;  /* 0x000000020300720c */ /* 0x000fe20003fc6270 */
[----:B------:R-:W-:-:S02]  /*4220*/  VIADD R3, R10, 0x140 ;  /* 0x000001400a037836 */ /* 0x000fc40000000000 */
[----:B------:R-:W-:Y:S01]  /*4230*/  @!P5 STG.E desc[UR8][R4.64+0x80], R47 ;  /* 0x0000802f0400d986 */ /* 0x000fe2000c101908 */
[-C--:B------:R-:W-:Y:S01]  /*4240*/  ISETP.GE.AND P5, PT, R41, R2.reuse, PT ;  /* 0x000000022900720c */ /* 0x080fe20003fa6270 */
[C---:B------:R-:W-:Y:S02]  /*4250*/  VIADD R41, R10.reuse, 0x160 ;  /* 0x000001600a297836 */ /* 0x040fe40000000000 */
[----:B------:R-:W-:Y:S01]  /*4260*/  @!P0 STG.E desc[UR8][R4.64+0x180], R49 ;  /* 0x0001803104008986 */ /* 0x000fe2000c101908 */
[-C--:B------:R-:W-:Y:S01]  /*4270*/  ISETP.GE.AND P0, PT, R3, R2.reuse, PT ;  /* 0x000000020300720c */ /* 0x080fe20003f06270 */
[C---:B------:R-:W-:Y:S02]  /*4280*/  VIADD R3, R10.reuse, 0x180 ;  /* 0x000001800a037836 */ /* 0x040fe40000000000 */
[----:B------:R-:W-:Y:S01]  /*4290*/  @!P3 STG.E desc[UR8][R4.64+0x200], R51 ;  /* 0x000200330400b986 */ /* 0x000fe2000c101908 */
[----:B------:R-:W-:Y:S01]  /*42a0*/  ISETP.GE.AND P3, PT, R41, R2, PT ;  /* 0x000000022900720c */ /* 0x000fe20003f66270 */
[----:B------:R-:W-:-:S02]  /*42b0*/  VIADD R41, R10, 0x1a0 ;  /* 0x000001a00a297836 */ /* 0x000fc40000000000 */
[----:B------:R-:W-:Y:S01]  /*42c0*/  @!P2 STG.E desc[UR8][R4.64+0x300], R43 ;  /* 0x0003002b0400a986 */ /* 0x000fe2000c101908 */
[-C--:B------:R-:W-:Y:S01]  /*42d0*/  ISETP.GE.AND P2, PT, R3, R2.reuse, PT ;  /* 0x000000020300720c */ /* 0x080fe20003f46270 */
[----:B------:R-:W-:Y:S02]  /*42e0*/  VIADD R3, R8, 0x1c0 ;  /* 0x000001c008037836 */ /* 0x000fe40000000000 */
[----:B------:R-:W-:Y:S01]  /*42f0*/  @!P4 STG.E desc[UR8][R4.64+0x280], R53 ;  /* 0x000280350400c986 */ /* 0x000fe2000c101908 */
[----:B------:R-:W-:-:S03]  /*4300*/  ISETP.GE.AND P4, PT, R0, R2, PT ;  /* 0x000000020000720c */ /* 0x000fc60003f86270 */
[----:B------:R0:W-:Y:S01]  /*4310*/  @!P1 STG.E desc[UR8][R4.64+0x380], R37 ;  /* 0x0003802504009986 */ /* 0x0001e2000c101908 */
[-C--:B------:R-:W-:Y:S01]  /*4320*/  ISETP.GE.AND P1, PT, R41, R2.reuse, PT ;  /* 0x000000022900720c */ /* 0x080fe20003f26270 */
[C---:B------:R-:W-:Y:S02]  /*4330*/  VIADD R41, R8.reuse, 0x1e0 ;  /* 0x000001e008297836 */ /* 0x040fe40000000000 */
[----:B------:R-:W-:Y:S01]  /*4340*/  @!P6 STG.E desc[UR8][R4.64+0x400], R35 ;  /* 0x000400230400e986 */ /* 0x000fe2000c101908 */
[-C--:B------:R-:W-:Y:S01]  /*4350*/  ISETP.GE.AND P6, PT, R3, R2.reuse, PT ;  /* 0x000000020300720c */ /* 0x080fe20003fc6270 */
[----:B------:R-:W-:Y:S02]  /*4360*/  VIADD R3, R8, 0x200 ;  /* 0x0000020008037836 */ /* 0x000fe40000000000 */
[----:B------:R1:W-:Y:S01]  /*4370*/  @!P5 STG.E desc[UR8][R4.64+0x480], R33 ;  /* 0x000480210400d986 */ /* 0x0003e2000c101908 */
[----:B------:R-:W-:Y:S01]  /*4380*/  ISETP.GE.AND P5, PT, R41, R2, PT ;  /* 0x000000022900720c */ /* 0x000fe20003fa6270 */
[----:B------:R-:W-:-:S02]  /*4390*/  VIADD R41, R10, 0x220 ;  /* 0x000002200a297836 */ /* 0x000fc40000000000 */
[----:B------:R2:W-:Y:S01]  /*43a0*/  @!P0 STG.E desc[UR8][R4.64+0x500], R31 ;  /* 0x0005001f04008986 */ /* 0x0005e2000c101908 */
[-C--:B------:R-:W-:Y:S01]  /*43b0*/  ISETP.GE.AND P0, PT, R3, R2.reuse, PT ;  /* 0x000000020300720c */ /* 0x080fe20003f06270 */
[----:B0-----:R-:W-:Y:S02]  /*43c0*/  VIADD R37, R10, 0x240 ;  /* 0x000002400a257836 */ /* 0x001fe40000000000 */
[C---:B------:R-:W-:Y:S01]  /*43d0*/  VIADD R3, R8.reuse, 0x260 ;  /* 0x0000026008037836 */ /* 0x040fe20000000000 */
[----:B------:R2:W-:Y:S01]  /*43e0*/  @!P4 STG.E desc[UR8][R4.64+0x100], R29 ;  /* 0x0001001d0400c986 */ /* 0x0005e2000c101908 */
[-C--:B------:R-:W-:Y:S01]  /*43f0*/  ISETP.GE.AND P4, PT, R41, R2.reuse, PT ;  /* 0x000000022900720c */ /* 0x080fe20003f86270 */
[----:B-1----:R-:W-:Y:S02]  /*4400*/  VIADD R33, R8, 0x280 ;  /* 0x0000028008217836 */ /* 0x002fe40000000000 */
        /* <DEDUP_REMOVED lines=17> */
.L_x_98:
[----:B------:R-:W-:Y:S01]  /*4520*/  BSSY B1, `(.L_x_125) ;  /* 0x0000006000017945 */ /* 0x000fe20003800000 */
[----:B------:R-:W-:Y:S01]  /*4530*/  PLOP3.LUT P0, PT, P0, PT, PT, 0x8, 0x80 ;  /* 0x000000000080781c */ /* 0x000fe2000070e170 */
[----:B------:R-:W-:-:S12]  /*4540*/  IMAD.MOV.U32 R21, RZ, RZ, -0x1 ;  /* 0xffffffffff157424 */ /* 0x000fd800078e00ff */
[----:B------:R-:W-:Y:S05]  /*4550*/  WARPSYNC.COLLECTIVE R21, `(.L_x_126) ;  /* 0x0000000015087348 */ /* 0x000fea0003c00000 */
[----:B------:R-:W-:Y:S01]  /*4560*/  VOTE.ANY P0, P0 ;  /* 0x0000000000ff7806 */ /* 0x000fe20000000100 */
[----:B------:R-:W-:-:S12]  /*4570*/  ENDCOLLECTIVE ;  /* 0x000000000000791b */ /* 0x000fd80003800000 */
.L_x_126:
[----:B------:R-:W-:Y:S05]  /*4580*/  BSYNC B1 ;  /* 0x0000000000017941 */ /* 0x000fea0003800000 */
.L_x_125:
[----:B------:R-:W-:Y:S05]  /*4590*/  BRA `(.L_x_127) ;  /* 0xffffffc800787947 */ /* 0x000fea000383ffff */
.L_x_100:
[----:B------:R-:W-:Y:S01]  /*45a0*/  BSSY B1, `(.L_x_128) ;  /* 0x0000006000017945 */ /* 0x000fe20003800000 */
[----:B------:R-:W-:Y:S01]  /*45b0*/  PLOP3.LUT P0, PT, P0, PT, PT, 0x8, 0x80 ;  /* 0x000000000080781c */ /* 0x000fe2000070e170 */
[----:B------:R-:W-:-:S12]  /*45c0*/  IMAD.MOV.U32 R21, RZ, RZ, -0x1 ;  /* 0xffffffffff157424 */ /* 0x000fd800078e00ff */
[----:B------:R-:W-:Y:S05]  /*45d0*/  WARPSYNC.COLLECTIVE R21, `(.L_x_129) ;  /* 0x0000000015087348 */ /* 0x000fea0003c00000 */
[----:B------:R-:W-:Y:S01]  /*45e0*/  VOTE.ANY P0, P0 ;  /* 0x0000000000ff7806 */ /* 0x000fe20000000100 */
[----:B------:R-:W-:-:S12]  /*45f0*/  ENDCOLLECTIVE ;  /* 0x000000000000791b */ /* 0x000fd80003800000 */
.L_x_129:
[----:B------:R-:W-:Y:S05]  /*4600*/  BSYNC B1 ;  /* 0x0000000000017941 */ /* 0x000fea0003800000 */
.L_x_128:
[----:B------:R-:W-:Y:S05]  /*4610*/  BRA `(.L_x_130) ;  /* 0xffffffc800cc7947 */ /* 0x000fea000383ffff */
.L_x_102:
[----:B------:R-:W0:Y:S01]  /*4620*/  S2R R30, SR_GEMASK ;  /* 0x00000000001e7919 */ /* 0x000e220000003c00 */
[----:B------:R-:W-:Y:S01]  /*4630*/  BSSY B1, `(.L_x_131) ;  /* 0x0000006000017945 */ /* 0x000fe20003800000 */
[----:B------:R-:W-:Y:S01]  /*4640*/  PLOP3.LUT P0, PT, P0, PT, PT, 0x8, 0x80 ;  /* 0x000000000080781c */ /* 0x000fe2000070e170 */
[----:B------:R-:W-:-:S12]  /*4650*/  IMAD.MOV.U32 R21, RZ, RZ, -0x1 ;  /* 0xffffffffff157424 */ /* 0x000fd800078e00ff */
[----:B0-----:R-:W-:Y:S05]  /*4660*/  WARPSYNC.COLLECTIVE R21, `(.L_x_132) ;  /* 0x0000000015087348 */ /* 0x001fea0003c00000 */
[----:B------:R-:W-:Y:S01]  /*4670*/  VOTE.ANY R21, PT, P0 ;  /* 0x0000000000157806 */ /* 0x000fe200000e0100 */
[----:B0-----:R-:W-:Y:S06]  /*4680*/  ENDCOLLECTIVE ;  /* 0x000000000000791b */ /* 0x001fec0003800000 */
.L_x_132:
[----:B------:R-:W-:Y:S05]  /*4690*/  BSYNC B1 ;  /* 0x0000000000017941 */ /* 0x000fea0003800000 */
.L_x_131:
[----:B------:R-:W-:Y:S01]  /*46a0*/  LOP3.LUT R21, R21, 0x80000000, R30, 0xec, !PT ;  /* 0x8000000015157812 */ /* 0x000fe200078eec1e */
[----:B------:R-:W-:Y:S02]  /*46b0*/  IMAD.MOV.U32 R17, RZ, RZ, 0x1 ;  /* 0x00000001ff117424 */ /* 0x000fe400078e00ff */
[----:B------:R-:W-:Y:S02]  /*46c0*/  VIADD R41, R39, 0x2 ;  /* 0x0000000227297836 */ /* 0x000fe40000000000 */
[----:B------:R-:W-:Y:S02]  /*46d0*/  VIADD R16, R21, 0xffffffff ;  /* 0xffffffff15107836 */ /* 0x000fe40000000000 */
[C---:B------:R-:W-:Y:S02]  /*46e0*/  VIADD R43, R39.reuse, 0x4 ;  /* 0x00000004272b7836 */ /* 0x040fe40000000000 */
[----:B------:R-:W-:Y:S01]  /*46f0*/  VIADD R44, R39, 0x8 ;  /* 0x00000008272c7836 */ /* 0x000fe20000000000 */
[----:B------:R-:W-:Y:S01]  /*4700*/  LOP3.LUT R28, R21, R16, RZ, 0xc, !PT ;  /* 0x00000010151c7212 */ /* 0x000fe200078e0cff */
[----:B------:R-:W-:-:S02]  /*4710*/  IMAD.MOV.U32 R16, RZ, RZ, R27 ;  /* 0x000000ffff107224 */ /* 0x000fc400078e001b */
[----:B------:R-:W-:Y:S01]  /*4720*/  IMAD.MOV.U32 R21, RZ, RZ, -0x1 ;  /* 0xffffffffff157424 */ /* 0x000fe200078e00ff */
[----:B------:R0:W1:Y:S01]  /*4730*/  POPC R20, R28 ;  /* 0x0000001c00147309 */ /* 0x0000620000000000 */
[----:B------:R-:W-:-:S07]  /*4740*/  VIADD R45, R39, 0x10 ;  /* 0x00000010272d7836 */ /* 0x000fce0000000000 */
[----:B01----:R-:W-:Y:S05]  /*4750*/  WARPSYNC.COLLECTIVE R21, `(.L_x_133) ;  /* 0x0000000015087348 */ /* 0x003fea0003c00000 */
[----:B-1----:R1:W2:Y:S02]  /*4760*/  SHFL.DOWN P3, R22, R16, R17, R20 ;  /* 0x0800001110167389 */ /* 0x0022a40000060014 */
[----:B012---:R-:W-:Y:S05]  /*4770*/  ENDCOLLECTIVE ;  /* 0x000000000000791b */ /* 0x007fea0003800000 */
.L_x_133:
[-C--:B------:R-:W-:Y:S02]  /*4780*/  ISETP.GE.AND P0, PT, R39, R20.reuse, PT ;  /* 0x000000142700720c */ /* 0x080fe40003f06270 */
[-C--:B------:R-:W-:Y:S01]  /*4790*/  ISETP.GT.AND P2, PT, R45, R20.reuse, PT ;  /* 0x000000142d00720c */ /* 0x080fe20003f44270 */
        /* <DEDUP_REMOVED lines=8> */
.L_x_134:
        /* <DEDUP_REMOVED lines=8> */
.L_x_135:
[----:B------:R-:W-:Y:S01]  /*48a0*/  IMAD.MOV.U32 R17, RZ, RZ, 0x8 ;  /* 0x00000008ff117424 */ /* 0x000fe200078e00ff */
[----:B------:R-:W-:Y:S02]  /*48b0*/  SEL R22, R22, RZ, !P0 ;  /* 0x000000ff16167207 */ /* 0x000fe40004000000 */
[----:B------:R-:W-:-:S03]  /*48c0*/  ISETP.GT.AND P0, PT, R44, R20, PT ;  /* 0x000000142c00720c */ /* 0x000fc60003f04270 */
[----:B------:R-:W-:Y:S02]  /*48d0*/  IMAD.IADD R27, R29, 0x1, R22 ;  /* 0x000000011d1b7824 */ /* 0x000fe400078e0216 */
[----:B------:R-:W0:Y:S02]  /*48e0*/  LDC.64 R28, c[0x0][0x390] ;  /* 0x0000e400ff1c7b82 */ /* 0x000e240000000a00 */
[----:B------:R-:W-:-:S07]  /*48f0*/  IMAD.MOV.U32 R16, RZ, RZ, R27 ;  /* 0x000000ffff107224 */ /* 0x000fce00078e001b */
[----:B0-----:R-:W-:Y:S05]  /*4900*/  WARPSYNC.COLLECTIVE R21, `(.L_x_136) ;  /* 0x0000000015087348 */ /* 0x001fea0003c00000 */
[----:B------:R1:W2:Y:S02]  /*4910*/  SHFL.DOWN P3, R22, R16, R17, R20 ;  /* 0x0800001110167389 */ /* 0x0002a40000060014 */
[----:B012---:R-:W-:Y:S05]  /*4920*/  ENDCOLLECTIVE ;  /* 0x000000000000791b */ /* 0x007fea0003800000 */
.L_x_136:
[----:B------:R-:W-:Y:S01]  /*4930*/  IMAD.MOV.U32 R17, RZ, RZ, 0x10 ;  /* 0x00000010ff117424 */ /* 0x000fe200078e00ff */
[----:B------:R-:W-:Y:S02]  /*4940*/  SEL R22, R22, RZ, !P0 ;  /* 0x000000ff16167207 */ /* 0x000fe40004000000 */
[----:B------:R-:W-:-:S03]  /*4950*/  ISETP.NE.AND P0, PT, R26, 0x65, PT ;  /* 0x000000651a00780c */ /* 0x000fc60003f05270 */
[----:B------:R-:W-:-:S04]  /*4960*/  IMAD.IADD R47, R27, 0x1, R22 ;  /* 0x000000011b2f7824 */ /* 0x000fc800078e0216 */
[----:B------:R-:W-:-:S07]  /*4970*/  IMAD.MOV.U32 R16, RZ, RZ, R47 ;  /* 0x000000ffff107224 */ /* 0x000fce00078e002f */
[----:B------:R-:W-:Y:S05]  /*4980*/  WARPSYNC.COLLECTIVE R21, `(.L_x_137) ;  /* 0x0000000015087348 */ /* 0x000fea0003c00000 */
[----:B------:R0:W1:Y:S02]  /*4990*/  SHFL.DOWN P3, R22, R16, R17, R20 ;  /* 0x0800001110167389 */ /* 0x0000640000060014 */
[----:B01----:R-:W-:Y:S05]  /*49a0*/  ENDCOLLECTIVE ;  /* 0x000000000000791b */ /* 0x003fea0003800000 */
.L_x_137:
[----:B------:R-:W-:Y:S05]  /*49b0*/  WARPSYNC.COLLECTIVE R21, `(.L_x_138) ;  /* 0x0000000015087348 */ /* 0x000fea0003c00000 */
[----:B------:R-:W-:Y:S01]  /*49c0*/  VOTE.ALL P0, P0 ;  /* 0x0000000000ff7806 */ /* 0x000fe20000000000 */
[----:B------:R-:W-:-:S12]  /*49d0*/  ENDCOLLECTIVE ;  /* 0x000000000000791b */ /* 0x000fd80003800000 */
.L_x_138:
[----:B------:R-:W-:Y:S02]  /*49e0*/  IADD3 R28, P3, PT, R28, 0x100, RZ ;  /* 0x000001001c1c7810 */ /* 0x000fe40007f7e0ff */
[----:B------:R-:W-:-:S03]  /*49f0*/  SEL R22, R22, RZ, !P2 ;  /* 0x000000ff16167207 */ /* 0x000fc60005000000 */
[----:B------:R-:W-:Y:S02]  /*4a00*/  IMAD.X R3, RZ, RZ, R29, P3 ;  /* 0x000000ffff037224 */ /* 0x000fe400018e061d */
[----:B------:R-:W-:Y:S01]  /*4a10*/  IMAD.IADD R46, R47, 0x1, R22 ;  /* 0x000000012f2e7824 */ /* 0x000fe200078e0216 */
[----:B------:R-:W-:Y:S06]  /*4a20*/  BRA `(.L_x_139) ;  /* 0xffffffc800647947 */ /* 0x000fec000383ffff */
.L_x_104:
[----:B------:R-:W-:Y:S01]  /*4a30*/  BSSY B1, `(.L_x_140) ;  /* 0x0000006000017945 */ /* 0x000fe20003800000 */
[----:B------:R-:W-:Y:S01]  /*4a40*/  PLOP3.LUT P0, PT, P0, PT, PT, 0x8, 0x80 ;  /* 0x000000000080781c */ /* 0x000fe2000070e170 */
[----:B------:R-:W-:-:S12]  /*4a50*/  IMAD.MOV.U32 R21, RZ, RZ, -0x1 ;  /* 0xffffffffff157424 */ /* 0x000fd800078e00ff */
[----:B------:R-:W-:Y:S05]  /*4a60*/  WARPSYNC.COLLECTIVE R21, `(.L_x_141) ;  /* 0x0000000015087348 */ /* 0x000fea0003c00000 */
[----:B------:R-:W-:Y:S01]  /*4a70*/  VOTE.ANY P0, P0 ;  /* 0x0000000000ff7806 */ /* 0x000fe20000000100 */
[----:B------:R-:W-:-:S12]  /*4a80*/  ENDCOLLECTIVE ;  /* 0x000000000000791b */ /* 0x000fd80003800000 */
.L_x_141:
[----:B------:R-:W-:Y:S05]  /*4a90*/  BSYNC B1 ;  /* 0x0000000000017941 */ /* 0x000fea0003800000 */
.L_x_140:
[----:B------:R-:W-:Y:S05]  /*4aa0*/  BRA `(.L_x_142) ;  /* 0xffffffc800747947 */ /* 0x000fea000383ffff */
.L_x_106:
[----:B------:R-:W-:Y:S01]  /*4ab0*/  BSSY B1, `(.L_x_143) ;  /* 0x0000006000017945 */ /* 0x000fe20003800000 */
[----:B------:R-:W-:Y:S01]  /*4ac0*/  PLOP3.LUT P0, PT, P0, PT, PT, 0x8, 0x80 ;  /* 0x000000000080781c */ /* 0x000fe2000070e170 */
[----:B------:R-:W-:-:S12]  /*4ad0*/  IMAD.MOV.U32 R21, RZ, RZ, -0x1 ;  /* 0xffffffffff157424 */ /* 0x000fd800078e00ff */
[----:B------:R-:W-:Y:S05]  /*4ae0*/  WARPSYNC.COLLECTIVE R21, `(.L_x_144) ;  /* 0x0000000015087348 */ /* 0x000fea0003c00000 */
[----:B------:R-:W-:Y:S01]  /*4af0*/  VOTE.ANY P0, P0 ;  /* 0x0000000000ff7806 */ /* 0x000fe20000000100 */
[----:B------:R-:W-:-:S12]  /*4b00*/  ENDCOLLECTIVE ;  /* 0x000000000000791b */ /* 0x000fd80003800000 */
.L_x_144:
[----:B------:R-:W-:Y:S05]  /*4b10*/  BSYNC B1 ;  /* 0x0000000000017941 */ /* 0x000fea0003800000 */
.L_x_143:
[----:B------:R-:W-:Y:S05]  /*4b20*/  BRA `(.L_x_145) ;  /* 0xffffffc800c87947 */ /* 0x000fea000383ffff */
.L_x_108:
[----:B------:R-:W-:Y:S01]  /*4b30*/  BSSY B1, `(.L_x_146) ;  /* 0x0000006000017945 */ /* 0x000fe20003800000 */
[----:B------:R-:W-:Y:S01]  /*4b40*/  PLOP3.LUT P0, PT, P0, PT, PT, 0x8, 0x80 ;  /* 0x000000000080781c */ /* 0x000fe2000070e170 */
[----:B------:R-:W-:-:S12]  /*4b50*/  IMAD.MOV.U32 R21, RZ, RZ, -0x1 ;  /* 0xffffffffff157424 */ /* 0x000fd800078e00ff */
[----:B------:R-:W-:Y:S05]  /*4b60*/  WARPSYNC.COLLECTIVE R21, `(.L_x_147) ;  /* 0x0000000015087348 */ /* 0x000fea0003c00000 */
[----:B------:R-:W-:Y:S01]  /*4b70*/  VOTE.ANY R21, PT, P0 ;  /* 0x0000000000157806 */ /* 0x000fe200000e0100 */
[----:B------:R-:W-:Y:S06]  /*4b80*/  ENDCOLLECTIVE ;  /* 0x000000000000791b */ /* 0x000fec0003800000 */
.L_x_147:
[----:B------:R-:W-:Y:S05]  /*4b90*/  BSYNC B1 ;  /* 0x0000000000017941 */ /* 0x000fea0003800000 */
.L_x_146:
        /* <DEDUP_REMOVED lines=11> */
.L_x_148:
        /* <DEDUP_REMOVED lines=9> */
.L_x_149:
        /* <DEDUP_REMOVED lines=8> */
.L_x_150:
        /* <DEDUP_REMOVED lines=8> */
.L_x_151:
        /* <DEDUP_REMOVED lines=8> */
.L_x_152:
[----:B------:R-:W-:Y:S02]  /*4e60*/  SEL R22, R22, RZ, !P0 ;  /* 0x000000ff16167207 */ /* 0x000fe40004000000 */
[----:B------:R-:W-:Y:S02]  /*4e70*/  ISETP.NE.AND P0, PT, R26, 0x65, PT ;  /* 0x000000651a00780c */ /* 0x000fe40003f05270 */
[----:B------:R-:W-:-:S11]  /*4e80*/  IADD3 R46, PT, PT, R47, R22, R46 ;  /* 0x000000162f2e7210 */ /* 0x000fd60007ffe02e */
[----:B------:R-:W-:Y:S05]  /*4e90*/  WARPSYNC.COLLECTIVE R21, `(.L_x_153) ;  /* 0x0000000015087348 */ /* 0x000fea0003c00000 */
[----:B------:R-:W-:Y:S01]  /*4ea0*/  VOTE.ALL P0, P0 ;  /* 0x0000000000ff7806 */ /* 0x000fe20000000000 */
[----:B------:R-:W-:-:S12]  /*4eb0*/  ENDCOLLECTIVE ;  /* 0x000000000000791b */ /* 0x000fd80003800000 */
.L_x_153:
[----:B------:R-:W-:Y:S05]  /*4ec0*/  BRA `(.L_x_154) ;  /* 0xffffffc800607947 */ /* 0x000fea000383ffff */
.L_x_113:
[----:B------:R-:W-:Y:S01]  /*4ed0*/  BSSY B0, `(.L_x_155) ;  /* 0x0000006000007945 */ /* 0x000fe20003800000 */
[----:B------:R-:W-:Y:S01]  /*4ee0*/  PLOP3.LUT P0, PT, P0, PT, PT, 0x8, 0x80 ;  /* 0x000000000080781c */ /* 0x000fe2000070e170 */
[----:B------:R-:W-:-:S12]  /*4ef0*/  IMAD.MOV.U32 R21, RZ, RZ, -0x1 ;  /* 0xffffffffff157424 */ /* 0x000fd800078e00ff */
[----:B------:R-:W-:Y:S05]  /*4f00*/  WARPSYNC.COLLECTIVE R21, `(.L_x_156) ;  /* 0x0000000015087348 */ /* 0x000fea0003c00000 */
[----:B------:R-:W-:Y:S01]  /*4f10*/  VOTE.ANY P0, P0 ;  /* 0x0000000000ff7806 */ /* 0x000fe20000000100 */
[----:B------:R-:W-:-:S12]  /*4f20*/  ENDCOLLECTIVE ;  /* 0x000000000000791b */ /* 0x000fd80003800000 */
.L_x_156:
[----:B------:R-:W-:Y:S05]  /*4f30*/  BSYNC B0 ;  /* 0x0000000000007941 */ /* 0x000fea0003800000 */
.L_x_155:
[----:B------:R-:W-:Y:S05]  /*4f40*/  BRA `(.L_x_157) ;  /* 0xffffffe000987947 */ /* 0x000fea000383ffff */
.L_x_115:
[----:B------:R-:W-:Y:S01]  /*4f50*/  BSSY B0, `(.L_x_158) ;  /* 0x0000006000007945 */ /* 0x000fe20003800000 */
[----:B------:R-:W-:Y:S01]  /*4f60*/  PLOP3.LUT P0, PT, P0, PT, PT, 0x8, 0x80 ;  /* 0x000000000080781c */ /* 0x000fe2000070e170 */
[----:B------:R-:W-:-:S12]  /*4f70*/  IMAD.MOV.U32 R21, RZ, RZ, -0x1 ;  /* 0xffffffffff157424 */ /* 0x000fd800078e00ff */
[----:B------:R-:W-:Y:S05]  /*4f80*/  WARPSYNC.COLLECTIVE R21, `(.L_x_159) ;  /* 0x0000000015087348 */ /* 0x000fea0003c00000 */
[----:B------:R-:W-:Y:S01]  /*4f90*/  VOTE.ANY P0, P0 ;  /* 0x0000000000ff7806 */ /* 0x000fe20000000100 */
[----:B------:R-:W-:-:S12]  /*4fa0*/  ENDCOLLECTIVE ;  /* 0x000000000000791b */ /* 0x000fd80003800000 */
.L_x_159:
[----:B------:R-:W-:Y:S05]  /*4fb0*/  BSYNC B0 ;  /* 0x0000000000007941 */ /* 0x000fea0003800000 */
.L_x_158:
[----:B------:R-:W-:Y:S05]  /*4fc0*/  BRA `(.L_x_160) ;  /* 0xffffffe000ec7947 */ /* 0x000fea000383ffff */
.L_x_117:
[----:B------:R-:W0:Y:S01]  /*4fd0*/  S2R R26, SR_GEMASK ;  /* 0x00000000001a7919 */ /* 0x000e220000003c00 */
[----:B------:R-:W-:Y:S01]  /*4fe0*/  BSSY B0, `(.L_x_161) ;  /* 0x0000006000007945 */ /* 0x000fe20003800000 */
[----:B------:R-:W-:Y:S01]  /*4ff0*/  PLOP3.LUT P0, PT, P0, PT, PT, 0x8, 0x80 ;  /* 0x000000000080781c */ /* 0x000fe2000070e170 */
[----:B------:R-:W-:-:S12]  /*5000*/  IMAD.MOV.U32 R21, RZ, RZ, -0x1 ;  /* 0xffffffffff157424 */ /* 0x000fd800078e00ff */
[----:B0-----:R-:W-:Y:S05]  /*5010*/  WARPSYNC.COLLECTIVE R21, `(.L_x_162) ;  /* 0x0000000015087348 */ /* 0x001fea0003c00000 */
[----:B------:R-:W-:Y:S01]  /*5020*/  VOTE.ANY R21, PT, P0 ;  /* 0x0000000000157806 */ /* 0x000fe200000e0100 */
[----:B0-----:R-:W-:Y:S06]  /*5030*/  ENDCOLLECTIVE ;  /* 0x000000000000791b */ /* 0x001fec0003800000 */
.L_x_162:
[----:B------:R-:W-:Y:S05]  /*5040*/  BSYNC B0 ;  /* 0x0000000000007941 */ /* 0x000fea0003800000 */
.L_x_161:
[----:B------:R-:W-:Y:S01]  /*5050*/  LOP3.LUT R21, R21, 0x80000000, R26, 0xec, !PT ;  /* 0x8000000015157812 */ /* 0x000fe200078eec1a */
[----:B------:R-:W-:-:S04]  /*5060*/  IMAD.MOV.U32 R17, RZ, RZ, 0x1 ;  /* 0x00000001ff117424 */ /* 0x000fc800078e00ff */
        /* <DEDUP_REMOVED lines=8> */
.L_x_163:
[----:B------:R-:W-:Y:S01]  /*50f0*/  ISETP.GE.AND P0, PT, R38, R20, PT ;  /* 0x000000142600720c */ /* 0x000fe20003f06270 */
[----:B------:R-:W-:-:S03]  /*5100*/  IMAD.MOV.U32 R17, RZ, RZ, 0x2 ;  /* 0x00000002ff117424 */ /* 0x000fc600078e00ff */
[----:B------:R-:W-:-:S05]  /*5110*/  SEL R22, R22, RZ, !P0 ;  /* 0x000000ff16167207 */ /* 0x000fca0004000000 */
[----:B------:R-:W-:Y:S02]  /*5120*/  IMAD.IADD R43, R22, 0x1, R19 ;  /* 0x00000001162b7824 */ /* 0x000fe400078e0213 */
[----:B------:R-:W-:Y:S02]  /*5130*/  VIADD R19, R38, 0x2 ;  /* 0x0000000226137836 */ /* 0x000fe40000000000 */
[----:B------:R-:W-:-:S03]  /*5140*/  IMAD.MOV.U32 R16, RZ, RZ, R43 ;  /* 0x000000ffff107224 */ /* 0x000fc600078e002b */
[----:B------:R-:W-:Y:S01]  /*5150*/  ISETP.GT.AND P0, PT, R19, R20, PT ;  /* 0x000000141300720c */ /* 0x000fe20003f04270 */
[----:B------:R-:W-:-:S12]  /*5160*/  VIADD R19, R38, 0x4 ;  /* 0x0000000426137836 */ /* 0x000fd80000000000 */
[----:B------:R-:W-:Y:S05]  /*5170*/  WARPSYNC.COLLECTIVE R21, `(.L_x_164) ;  /* 0x0000000015087348 */ /* 0x000fea0003c00000 */
[----:B------:R0:W1:Y:S02]  /*5180*/  SHFL.DOWN P3, R22, R16, R17, R20 ;  /* 0x0800001110167389 */ /* 0x0000640000060014 */
[----:B01----:R-:W-:Y:S05]  /*5190*/  ENDCOLLECTIVE ;  /* 0x000000000000791b */ /* 0x003fea0003800000 */
.L_x_164:
[----:B------:R-:W-:Y:S01]  /*51a0*/  IMAD.MOV.U32 R17, RZ, RZ, 0x4 ;  /* 0x00000004ff117424 */ /* 0x000fe200078e00ff */
[----:B------:R-:W-:Y:S02]  /*51b0*/  SEL R22, R22, RZ, !P0 ;  /* 0x000000ff16167207 */ /* 0x000fe40004000000 */
[----:B------:R-:W-:-:S03]  /*51c0*/  ISETP.GT.AND P0, PT, R19, R20, PT ;  /* 0x000000141300720c */ /* 0x000fc60003f04270 */
[----:B------:R-:W-:Y:S02]  /*51d0*/  IMAD.IADD R45, R43, 0x1, R22 ;  /* 0x000000012b2d7824 */ /* 0x000fe400078e0216 */
[----:B------:R-:W-:Y:S02]  /*51e0*/  VIADD R43, R38, 0x8 ;  /* 0x00000008262b7836 */ /* 0x000fe40000000000 */
[----:B------:R-:W-:-:S07]  /*51f0*/  IMAD.MOV.U32 R16, RZ, RZ, R45 ;  /* 0x000000ffff107224 */ /* 0x000fce00078e002d */
[----:B------:R-:W-:Y:S05]  /*5200*/  WARPSYNC.COLLECTIVE R21, `(.L_x_165) ;  /* 0x0000000015087348 */ /* 0x000fea0003c00000 */
[----:B------:R0:W1:Y:S02]  /*5210*/  SHFL.DOWN P3, R22, R16, R17, R20 ;  /* 0x0800001110167389 */ /* 0x0000640000060014 */
[----:B01----:R-:W-:Y:S05]  /*5220*/  ENDCOLLECTIVE ;  /* 0x000000000000791b */ /* 0x003fea0003800000 */
.L_x_165:
        /* <DEDUP_REMOVED lines=9> */
.L_x_166:
[----:B------:R-:W-:Y:S01]  /*52c0*/  IMAD.MOV.U32 R17, RZ, RZ, 0x10 ;  /* 0x00000010ff117424 */ /* 0x000fe200078e00ff */
[----:B------:R-:W-:Y:S02]  /*52d0*/  SEL R22, R22, RZ, !P0 ;  /* 0x000000ff16167207 */ /* 0x000fe40004000000 */
[----:B------:R-:W-:-:S03]  /*52e0*/  ISETP.NE.AND P0, PT, R18, 0x65, PT ;  /* 0x000000651200780c */ /* 0x000fc60003f05270 */
[----:B------:R-:W-:Y:S02]  /*52f0*/  IMAD.IADD R43, R19, 0x1, R22 ;  /* 0x00000001132b7824 */ /* 0x000fe400078e0216 */
[----:B------:R-:W-:Y:S02]  /*5300*/  VIADD R19, R38, 0x10 ;  /* 0x0000001026137836 */ /* 0x000fe40000000000 */
[----:B------:R-:W-:-:S03]  /*5310*/  IMAD.MOV.U32 R16, RZ, RZ, R43 ;  /* 0x000000ffff107224 */ /* 0x000fc600078e002b */
[----:B------:R-:W-:-:S13]  /*5320*/  ISETP.GT.AND P2, PT, R19, R20, PT ;  /* 0x000000141300720c */ /* 0x000fda0003f44270 */
[----:B------:R-:W-:Y:S05]  /*5330*/  WARPSYNC.COLLECTIVE R21, `(.L_x_167) ;  /* 0x0000000015087348 */ /* 0x000fea0003c00000 */
[----:B------:R0:W1:Y:S02]  /*5340*/  SHFL.DOWN P3, R22, R16, R17, R20 ;  /* 0x0800001110167389 */ /* 0x0000640000060014 */
[----:B01----:R-:W-:Y:S05]  /*5350*/  ENDCOLLECTIVE ;  /* 0x000000000000791b */ /* 0x003fea0003800000 */
.L_x_167:
[----:B------:R-:W-:Y:S05]  /*5360*/  WARPSYNC.COLLECTIVE R21, `(.L_x_168) ;  /* 0x0000000015087348 */ /* 0x000fea0003c00000 */
[----:B------:R-:W-:Y:S01]  /*5370*/  VOTE.ALL P0, P0 ;  /* 0x0000000000ff7806 */ /* 0x000fe20000000000 */
[----:B------:R-:W-:-:S12]  /*5380*/  ENDCOLLECTIVE ;  /* 0x000000000000791b */ /* 0x000fd80003800000 */
.L_x_168:
[----:B------:R-:W-:Y:S02]  /*5390*/  IADD3 R44, P3, PT, R44, 0x100, RZ ;  /* 0x000001002c2c7810 */ /* 0x000fe40007f7e0ff */
[----:B------:R-:W-:-:S03]  /*53a0*/  SEL R22, R22, RZ, !P2 ;  /* 0x000000ff16167207 */ /* 0x000fc60005000000 */
[----:B------:R-:W-:Y:S02]  /*53b0*/  IMAD.X R45, RZ, RZ, R45, P3 ;  /* 0x000000ffff2d7224 */ /* 0x000fe400018e062d */
[----:B------:R-:W-:Y:S01]  /*53c0*/  IMAD.IADD R46, R43, 0x1, R22 ;  /* 0x000000012b2e7824 */ /* 0x000fe200078e0216 */
[----:B------:R-:W-:Y:S06]  /*53d0*/  BRA `(.L_x_169) ;  /* 0xffffffe000847947 */ /* 0x000fec000383ffff */
.L_x_119:
[----:B------:R-:W-:Y:S01]  /*53e0*/  BSSY B0, `(.L_x_170) ;  /* 0x0000006000007945 */ /* 0x000fe20003800000 */
[----:B------:R-:W-:Y:S01]  /*53f0*/  PLOP3.LUT P0, PT, P0, PT, PT, 0x8, 0x80 ;  /* 0x000000000080781c */ /* 0x000fe2000070e170 */
[----:B------:R-:W-:-:S12]  /*5400*/  IMAD.MOV.U32 R21, RZ, RZ, -0x1 ;  /* 0xffffffffff157424 */ /* 0x000fd800078e00ff */
[----:B------:R-:W-:Y:S05]  /*5410*/  WARPSYNC.COLLECTIVE R21, `(.L_x_171) ;  /* 0x0000000015087348 */ /* 0x000fea0003c00000 */
[----:B------:R-:W-:Y:S01]  /*5420*/  VOTE.ANY P0, P0 ;  /* 0x0000000000ff7806 */ /* 0x000fe20000000100 */
[----:B------:R-:W-:-:S12]  /*5430*/  ENDCOLLECTIVE ;  /* 0x000000000000791b */ /* 0x000fd80003800000 */
.L_x_171:
[----:B------:R-:W-:Y:S05]  /*5440*/  BSYNC B0 ;  /* 0x0000000000007941 */ /* 0x000fea0003800000 */
.L_x_170:
[----:B------:R-:W-:Y:S05]  /*5450*/  BRA `(.L_x_172) ;  /* 0xffffffe0008c7947 */ /* 0x000fea000383ffff */
.L_x_121:
[----:B------:R-:W-:Y:S01]  /*5460*/  BSSY B0, `(.L_x_173) ;  /* 0x0000006000007945 */ /* 0x000fe20003800000 */
[----:B------:R-:W-:Y:S01]  /*5470*/  PLOP3.LUT P0, PT, P0, PT, PT, 0x8, 0x80 ;  /* 0x000000000080781c */ /* 0x000fe2000070e170 */
[----:B------:R-:W-:-:S12]  /*5480*/  IMAD.MOV.U32 R21, RZ, RZ, -0x1 ;  /* 0xffffffffff157424 */ /* 0x000fd800078e00ff */
[----:B------:R-:W-:Y:S05]  /*5490*/  WARPSYNC.COLLECTIVE R21, `(.L_x_174) ;  /* 0x0000000015087348 */ /* 0x000fea0003c00000 */
[----:B------:R-:W-:Y:S01]  /*54a0*/  VOTE.ANY P0, P0 ;  /* 0x0000000000ff7806 */ /* 0x000fe20000000100 */
[----:B------:R-:W-:-:S12]  /*54b0*/  ENDCOLLECTIVE ;  /* 0x000000000000791b */ /* 0x000fd80003800000 */
.L_x_174:
[----:B------:R-:W-:Y:S05]  /*54c0*/  BSYNC B0 ;  /* 0x0000000000007941 */ /* 0x000fea0003800000 */
.L_x_173:
[----:B------:R-:W-:Y:S05]  /*54d0*/  BRA `(.L_x_175) ;  /* 0xffffffe000e07947 */ /* 0x000fea000383ffff */
.L_x_123:
[----:B------:R-:W-:Y:S01]  /*54e0*/  BSSY B0, `(.L_x_176) ;  /* 0x0000006000007945 */ /* 0x000fe20003800000 */
[----:B------:R-:W-:Y:S01]  /*54f0*/  PLOP3.LUT P0, PT, P0, PT, PT, 0x8, 0x80 ;  /* 0x000000000080781c */ /* 0x000fe2000070e170 */
[----:B------:R-:W-:-:S12]  /*5500*/  IMAD.MOV.U32 R21, RZ, RZ, -0x1 ;  /* 0xffffffffff157424 */ /* 0x000fd800078e00ff */
[----:B------:R-:W-:Y:S05]  /*5510*/  WARPSYNC.COLLECTIVE R21, `(.L_x_177) ;  /* 0x0000000015087348 */ /* 0x000fea0003c00000 */
[----:B------:R-:W-:Y:S01]  /*5520*/  VOTE.ANY R21, PT, P0 ;  /* 0x0000000000157806 */ /* 0x000fe200000e0100 */
[----:B------:R-:W-:Y:S06]  /*5530*/  ENDCOLLECTIVE ;  /* 0x000000000000791b */ /* 0x000fec0003800000 */
.L_x_177:
[----:B------:R-:W-:Y:S05]  /*5540*/  BSYNC B0 ;  /* 0x0000000000007941 */ /* 0x000fea0003800000 */
.L_x_176:
        /* <DEDUP_REMOVED lines=11> */
.L_x_178:
        /* <DEDUP_REMOVED lines=11> */
.L_x_179:
        /* <DEDUP_REMOVED lines=9> */
.L_x_180:
        /* <DEDUP_REMOVED lines=8> */
.L_x_181:
        /* <DEDUP_REMOVED lines=9> */
.L_x_182:
[----:B------:R-:W-:Y:S02]  /*5850*/  SEL R22, R22, RZ, !P0 ;  /* 0x000000ff16167207 */ /* 0x000fe40004000000 */
[----:B------:R-:W-:Y:S02]  /*5860*/  ISETP.NE.AND P0, PT, R18, 0x65, PT ;  /* 0x000000651200780c */ /* 0x000fe40003f05270 */
[----:B------:R-:W-:-:S11]  /*5870*/  IADD3 R46, PT, PT, R47, R22, R46 ;  /* 0x000000162f2e7210 */ /* 0x000fd60007ffe02e */
[----:B------:R-:W-:Y:S05]  /*5880*/  WARPSYNC.COLLECTIVE R21, `(.L_x_183) ;  /* 0x0000000015087348 */ /* 0x000fea0003c00000 */
[----:B------:R-:W-:Y:S01]  /*5890*/  VOTE.ALL P0, P0 ;  /* 0x0000000000ff7806 */ /* 0x000fe20000000000 */
[----:B------:R-:W-:-:S12]  /*58a0*/  ENDCOLLECTIVE ;  /* 0x000000000000791b */ /* 0x000fd80003800000 */
.L_x_183:
[----:B------:R-:W-:Y:S05]  /*58b0*/  BRA `(.L_x_184) ;  /* 0xffffffe000787947 */ /* 0x000fea000383ffff */
.L_x_185:
        /* <DEDUP_REMOVED lines=12> */
.L_x_193:


//--------------------- .text._ZN3cub18CUB_300001_SM_10006detail4scan20DeviceScanInitKernelINS0_13ScanTileStateIiLb1EEEEEvT_i --------------------------
	.section	.text._ZN3cub18CUB_300001_SM_10006detail4scan20DeviceScanInitKernelINS0_13ScanTileStateIiLb1EEEEEvT_i,"ax",@progbits
	.align	128
        .global         _ZN3cub18CUB_300001_SM_10006detail4scan20DeviceScanInitKernelINS0_13ScanTileStateIiLb1EEEEEvT_i
        .type           _ZN3cub18CUB_300001_SM_10006detail4scan20DeviceScanInitKernelINS0_13ScanTileStateIiLb1EEEEEvT_i,@function
        .size           _ZN3cub18CUB_300001_SM_10006detail4scan20DeviceScanInitKernelINS0_13ScanTileStateIiLb1EEEEEvT_i,(.L_x_194 - _ZN3cub18CUB_300001_SM_10006detail4scan20DeviceScanInitKernelINS0_13ScanTileStateIiLb1EEEEEvT_i)
        .other          _ZN3cub18CUB_300001_SM_10006detail4scan20DeviceScanInitKernelINS0_13ScanTileStateIiLb1EEEEEvT_i,@"STO_CUDA_ENTRY STV_DEFAULT"
_ZN3cub18CUB_300001_SM_10006detail4scan20DeviceScanInitKernelINS0_13ScanTileStateIiLb1EEEEEvT_i:
.text._ZN3cub18CUB_300001_SM_10006detail4scan20DeviceScanInitKernelINS0_13ScanTileStateIiLb1EEEEEvT_i:
[----:B------:R-:W-:Y:S01]  /*0000*/  LDC R1, c[0x0][0x37c] ;  /* 0x0000df00ff017b82 */ /* 0x000fe20000000800 */
[----:B------:R-:W0:Y:S07]  /*0010*/  S2R R0, SR_TID.X ;  /* 0x0000000000007919 */ /* 0x000e2e0000002100 */
[----:B------:R-:W1:Y:S01]  /*0020*/  S2UR UR6, SR_CTAID.X ;  /* 0x00000000000679c3 */ /* 0x000e620000002500 */
[----:B------:R-:W2:Y:S07]  /*0030*/  LDCU UR4, c[0x0][0x388] ;  /* 0x00007100ff0477ac */ /* 0x000eae0008000800 */
[----:B------:R-:W1:Y:S01]  /*0040*/  LDC R5, c[0x0][0x360] ;  /* 0x0000d800ff057b82 */ /* 0x000e620000000800 */
[----:B0-----:R-:W-:Y:S01]  /*0050*/  ISETP.GT.U32.AND P0, PT, R0, 0x1f, PT ;  /* 0x0000001f0000780c */ /* 0x001fe20003f04070 */
[----:B-1----:R-:W-:-:S03]  /*0060*/  IMAD R5, R5, UR6, R0 ;  /* 0x0000000605057c24 */ /* 0x002fc6000f8e0200 */
[----:B------:R-:W-:Y:S02]  /*0070*/  ISETP.NE.OR P0, PT, RZ, UR6, P0 ;  /* 0x00000006ff007c0c */ /* 0x000fe40008705670 */
[----:B--2---:R-:W-:Y:S01]  /*0080*/  ISETP.GE.AND P1, PT, R5, UR4, PT ;  /* 0x0000000405007c0c */ /* 0x004fe2000bf26270 */
[----:B------:R-:W0:-:S12]  /*0090*/  LDCU.64 UR4, c[0x0][0x358] ;  /* 0x00006b00ff0477ac */ /* 0x000e180008000a00 */
[----:B------:R-:W1:Y:S01]  /*00a0*/  @!P1 LDC.64 R2, c[0x0][0x380] ;  /* 0x0000e000ff029b82 */ /* 0x000e620000000a00 */
[----:B------:R-:W-:Y:S01]  /*00b0*/  @!P1 MOV R4, 0x63 ;  /* 0x0000006300049802 */ /* 0x000fe20000000f00 */
[----:B-1----:R-:W-:-:S04]  /*00c0*/  @!P1 IMAD.WIDE R2, R5, 0x8, R2 ;  /* 0x0000000805029825 */ /* 0x002fc800078e0202 */
[----:B------:R-:W-:-:S05]  /*00d0*/  HFMA2 R5, -RZ, RZ, 0, 0 ;  /* 0x00000000ff057431 */ /* 0x000fca00000001ff */
[----:B0-----:R0:W-:Y:S01]  /*00e0*/  @!P1 STG.E.64 desc[UR4][R2.64+0x100], R4 ;  /* 0x0001000402009986 */ /* 0x0011e2000c101b04 */
[----:B------:R-:W-:Y:S05]  /*00f0*/  @P0 EXIT ;  /* 0x000000000000094d */ /* 0x000fea0003800000 */
[----:B0-----:R-:W0:Y:S02]  /*0100*/  LDC.64 R2, c[0x0][0x380] ;  /* 0x0000e000ff027b82 */ /* 0x001e240000000a00 */
[----:B0-----:R-:W-:-:S05]  /*0110*/  IMAD.WIDE.U32 R2, R0, 0x8, R2 ;  /* 0x0000000800027825 */ /* 0x001fca00078e0002 */
[----:B------:R-:W-:Y:S01]  /*0120*/  STG.E.64 desc[UR4][R2.64], RZ ;  /* 0x000000ff02007986 */ /* 0x000fe2000c101b04 */
[----:B------:R-:W-:Y:S05]  /*0130*/  EXIT ;  /* 0x000000000000794d */ /* 0x000fea0003800000 */
.L_x_186:
        /* <DEDUP_REMOVED lines=12> */
.L_x_194:


//--------------------- .text._ZN3cub18CUB_300001_SM_10006detail11EmptyKernelIvEEvv --------------------------
	.section	.text._ZN3cub18CUB_300001_SM_10006detail11EmptyKernelIvEEvv,"ax",@progbits
	.align	128
        .global         _ZN3cub18CUB_300001_SM_10006detail11EmptyKernelIvEEvv
        .type           _ZN3cub18CUB_300001_SM_10006detail11EmptyKernelIvEEvv,@function
        .size           _ZN3cub18CUB_300001_SM_10006detail11EmptyKernelIvEEvv,(.L_x_195 - _ZN3cub18CUB_300001_SM_10006detail11EmptyKernelIvEEvv)
        .other          _ZN3cub18CUB_300001_SM_10006detail11EmptyKernelIvEEvv,@"STO_CUDA_ENTRY STV_DEFAULT"
_ZN3cub18CUB_300001_SM_10006detail11EmptyKernelIvEEvv:
.text._ZN3cub18CUB_300001_SM_10006detail11EmptyKernelIvEEvv:
[----:B------:R-:W-:Y:S01]  /*0000*/  LDC R1, c[0x0][0x37c] ;  /* 0x0000df00ff017b82 */ /* 0x000fe20000000800 */
[----:B------:R-:W-:Y:S05]  /*0010*/  EXIT ;  /* 0x000000000000794d */ /* 0x000fea0003800000 */
.L_x_187:
        /* <DEDUP_REMOVED lines=14> */
.L_x_195:


//--------------------- .text._Z11Sort_KernelPiS_S_i --------------------------
	.section	.text._Z11Sort_KernelPiS_S_i,"ax",@progbits
	.align	128
        .global         _Z11Sort_KernelPiS_S_i
        .type           _Z11Sort_KernelPiS_S_i,@function
        .size           _Z11Sort_KernelPiS_S_i,(.L_x_196 - _Z11Sort_KernelPiS_S_i)
        .other          _Z11Sort_KernelPiS_S_i,@"STO_CUDA_ENTRY STV_DEFAULT"
_Z11Sort_KernelPiS_S_i:
.text._Z11Sort_KernelPiS_S_i:
[----:B------:R-:W-:Y:S01]  /*0000*/  LDC R1, c[0x0][0x37c] ;  /* 0x0000df00ff017b82 */ /* 0x000fe20000000800 */
[----:B------:R-:W0:Y:S07]  /*0010*/  S2R R0, SR_TID.X ;  /* 0x0000000000007919 */ /* 0x000e2e0000002100 */
[----:B------:R-:W0:Y:S01]  /*0020*/  S2UR UR4, SR_CTAID.X ;  /* 0x00000000000479c3 */ /* 0x000e220000002500 */
[----:B------:R-:W1:Y:S07]  /*0030*/  LDCU UR5, c[0x0][0x398] ;  /* 0x00007300ff0577ac */ /* 0x000e6e0008000800 */
[----:B------:R-:W0:Y:S02]  /*0040*/  LDC R15, c[0x0][0x360] ;  /* 0x0000d800ff0f7b82 */ /* 0x000e240000000800 */
[----:B0-----:R-:W-:-:S05]  /*0050*/  IMAD R0, R15, UR4, R0 ;  /* 0x000000040f007c24 */ /* 0x001fca000f8e0200 */
[----:B-1----:R-:W-:-:S13]  /*0060*/  ISETP.GE.AND P0, PT, R0, UR5, PT ;  /* 0x0000000500007c0c */ /* 0x002fda000bf06270 */
[----:B------:R-:W-:Y:S05]  /*0070*/  @P0 EXIT ;  /* 0x000000000000094d */ /* 0x000fea0003800000 */
[----:B------:R-:W0:Y:S01]  /*0080*/  LDC.64 R12, c[0x0][0x390] ;  /* 0x0000e400ff0c7b82 */ /* 0x000e220000000a00 */
[----:B------:R-:W1:Y:S01]  /*0090*/  LDCU UR4, c[0x0][0x370] ;  /* 0x00006e00ff0477ac */ /* 0x000e620008000800 */
[----:B------:R-:W2:Y:S06]  /*00a0*/  LDCU.64 UR6, c[0x0][0x358] ;  /* 0x00006b00ff0677ac */ /* 0x000eac0008000a00 */
[----:B------:R-:W3:Y:S08]  /*00b0*/  LDC.64 R8, c[0x0][0x380] ;  /* 0x0000e000ff087b82 */ /* 0x000ef00000000a00 */
[----:B------:R-:W4:Y:S01]  /*00c0*/  LDC.64 R10, c[0x0][0x388] ;  /* 0x0000e200ff0a7b82 */ /* 0x000f220000000a00 */
[----:B-1----:R-:W-:-:S07]  /*00d0*/  IMAD R15, R15, UR4, RZ ;  /* 0x000000040f0f7c24 */ /* 0x002fce000f8e02ff */
.L_x_188:
[----:B-1-3--:R-:W-:-:S06]  /*00e0*/  IMAD.WIDE R2, R0, 0x4, R8 ;  /* 0x0000000400027825 */ /* 0x00afcc00078e0208 */
[----:B--2---:R-:W4:Y:S01]  /*00f0*/  LDG.E R3, desc[UR6][R2.64] ;  /* 0x0000000602037981 */ /* 0x004f22000c1e1900 */
[----:B------:R-:W-:Y:S01]  /*0100*/  HFMA2 R17, -RZ, RZ, 0, 5.9604644775390625e-08 ;  /* 0x00000001ff117431 */ /* 0x000fe200000001ff */
[----:B------:R-:W-:Y:S01]  /*0110*/  IADD3 R0, PT, PT, R15, R0, RZ ;  /* 0x000000000f007210 */ /* 0x000fe20007ffe0ff */
[----:B----4-:R-:W-:-:S06]  /*0120*/  IMAD.WIDE R4, R3, 0x4, R10 ;  /* 0x0000000403047825 */ /* 0x010fcc00078e020a */
[----:B------:R-:W0:Y:S01]  /*0130*/  ATOMG.E.ADD.STRONG.GPU PT, R5, desc[UR6][R4.64], R17 ;  /* 0x80000011040579a8 */ /* 0x000e2200081ef106 */
[----:B------:R-:W-:Y:S01]  /*0140*/  ISETP.GE.AND P0, PT, R0, UR5, PT ;  /* 0x0000000500007c0c */ /* 0x000fe2000bf06270 */
[----:B------:R-:W-:Y:S05]  /*0150*/  WARPSYNC.ALL ;  /* 0x0000000000007948 */ /* 0x000fea0003800000 */
[----:B0-----:R-:W-:-:S05]  /*0160*/  IMAD.WIDE R6, R5, 0x4, R12 ;  /* 0x0000000405067825 */ /* 0x001fca00078e020c */
[----:B------:R1:W-:Y:S01]  /*0170*/  STG.E desc[UR6][R6.64], R3 ;  /* 0x0000000306007986 */ /* 0x0003e2000c101906 */
[----:B------:R-:W-:Y:S06]  /*0180*/  BAR.SYNC.DEFER_BLOCKING 0x0 ;  /* 0x0000000000007b1d */ /* 0x000fec0000010000 */
[----:B------:R-:W-:Y:S05]  /*0190*/  @!P0 BRA `(.L_x_188) ;  /* 0xfffffffc00d08947 */ /* 0x000fea000383ffff */
[----:B------:R-:W-:Y:S05]  /*01a0*/  EXIT ;  /* 0x000000000000794d */ /* 0x000fea0003800000 */
.L_x_189:
        /* <DEDUP_REMOVED lines=13> */
.L_x_196:


//--------------------- .text._Z11Hist_KernelPiS_i --------------------------
	.section	.text._Z11Hist_KernelPiS_i,"ax",@progbits
	.align	128
        .global         _Z11Hist_KernelPiS_i
        .type           _Z11Hist_KernelPiS_i,@function
        .size           _Z11Hist_KernelPiS_i,(.L_x_197 - _Z11Hist_KernelPiS_i)
        .other          _Z11Hist_KernelPiS_i,@"STO_CUDA_ENTRY STV_DEFAULT"
_Z11Hist_KernelPiS_i:
.text._Z11Hist_KernelPiS_i:
        /* <DEDUP_REMOVED lines=11> */
[----:B------:R-:W3:Y:S01]  /*00b0*/  LDC.64 R8, c[0x0][0x388] ;  /* 0x0000e200ff087b82 */ /* 0x000ee20000000a00 */
[----:B-1----:R-:W-:-:S07]  /*00c0*/  IMAD R11, R11, UR4, RZ ;  /* 0x000000040b0b7c24 */ /* 0x002fce000f8e02ff */
.L_x_190:
[----:B0-----:R-:W-:-:S06]  /*00d0*/  IMAD.WIDE R2, R0, 0x4, R6 ;  /* 0x0000000400027825 */ /* 0x001fcc00078e0206 */
[----:B--2---:R-:W3:Y:S01]  /*00e0*/  LDG.E R3, desc[UR6][R2.64] ;  /* 0x0000000602037981 */ /* 0x004ee2000c1e1900 */
[----:B------:R-:W-:Y:S01]  /*00f0*/  IADD3 R0, PT, PT, R11, R0, RZ ;  /* 0x000000000b007210 */ /* 0x000fe20007ffe0ff */
[----:B-1----:R-:W-:-:S03]  /*0100*/  HFMA2 R13, -RZ, RZ, 0, 5.9604644775390625e-08 ;  /* 0x00000001ff0d7431 */ /* 0x002fc600000001ff */
[----:B------:R-:W-:Y:S01]  /*0110*/  ISETP.GE.AND P0, PT, R0, UR5, PT ;  /* 0x0000000500007c0c */ /* 0x000fe2000bf06270 */
[----:B---3--:R-:W-:-:S05]  /*0120*/  IMAD.WIDE R4, R3, 0x4, R8 ;  /* 0x0000000403047825 */ /* 0x008fca00078e0208 */
[----:B------:R1:W-:Y:S01]  /*0130*/  REDG.E.ADD.STRONG.GPU desc[UR6][R4.64], R13 ;  /* 0x0000000d0400798e */ /* 0x0003e2000c12e106 */
[----:B------:R-:W-:Y:S05]  /*0140*/  WARPSYNC.ALL ;  /* 0x0000000000007948 */ /* 0x000fea0003800000 */
[----:B------:R-:W-:Y:S06]  /*0150*/  BAR.SYNC.DEFER_BLOCKING 0x0 ;  /* 0x0000000000007b1d */ /* 0x000fec0000010000 */
[----:B------:R-:W-:Y:S05]  /*0160*/  @!P0 BRA `(.L_x_190) ;  /* 0xfffffffc00d88947 */ /* 0x000fea000383ffff */
[----:B------:R-:W-:Y:S05]  /*0170*/  EXIT ;  /* 0x000000000000794d */ /* 0x000fea0003800000 */
.L_x_191:
        /* <DEDUP_REMOVED lines=16> */
.L_x_197:


//--------------------- .nv.shared._ZN3cub18CUB_300001_SM_10006detail4scan16DeviceScanKernelINS2_10policy_hubIiiimN4cuda3std3__44plusIvEEE10Policy1000EN6thrust24THRUST_300001_SM_1000_NS10device_ptrIiEESF_NS0_13ScanTileStateIiLb1EEES9_NS1_10InputValueIiPiEEmiLb0EiEEvT0_T1_T2_iT3_T4_T5_ --------------------------
	.section	.nv.shared._ZN3cub18CUB_300001_SM_10006detail4scan16DeviceScanKernelINS2_10policy_hubIiiimN4cuda3std3__44plusIvEEE10Policy1000EN6thrust24THRUST_300001_SM_1000_NS10device_ptrIiEESF_NS0_13ScanTileStateIiLb1EEES9_NS1_10InputValueIiPiEEmiLb0EiEEvT0_T1_T2_iT3_T4_T5_,"aw",@nobits
	.sectionflags	@""
	.align	16
.nv.shared._ZN3cub18CUB_300001_SM_10006detail4scan16DeviceScanKernelINS2_10policy_hubIiiimN4cuda3std3__44plusIvEEE10Policy1000EN6thrust24THRUST_300001_SM_1000_NS10device_ptrIiEESF_NS0_13ScanTileStateIiLb1EEES9_NS1_10InputValueIiPiEEmiLb0EiEEvT0_T1_T2_iT3_T4_T5_:
	.zero		32656


//--------------------- .nv.shared.reserved.0     --------------------------
	.section	.nv.shared.reserved.0,"aw",@nobits
	.weak		__nv_reservedSMEM_offset_0_alias
	.size		__nv_reservedSMEM_offset_0_alias, 0, 64
	.other		__nv_reservedSMEM_offset_0_alias,@"STO_CUDA_RESERVED_SHARED STV_DEFAULT"
__nv_reservedSMEM_offset_0_alias:
	.zero		0
	.zero		64


//--------------------- .nv.global                --------------------------
	.section	.nv.global,"aw",@nobits
.nv.global:
	.type		_ZN29_INTERNAL_ecec2916_4_k_cu_eps6thrust24THRUST_300001_SM_1000_NS3seqE,@object
	.size		_ZN29_INTERNAL_ecec2916_4_k_cu_eps6thrust24THRUST_300001_SM_1000_NS3seqE,(_ZN29_INTERNAL_ecec2916_4_k_cu_eps4cuda3std3__48in_placeE - _ZN29_INTERNAL_ecec2916_4_k_cu_eps6thrust24THRUST_300001_SM_1000_NS3seqE)
_ZN29_INTERNAL_ecec2916_4_k_cu_eps6thrust24THRUST_300001_SM_1000_NS3seqE:
	.zero		1
	.type		_ZN29_INTERNAL_ecec2916_4_k_cu_eps4cuda3std3__48in_placeE,@object
	.size		_ZN29_INTERNAL_ecec2916_4_k_cu_eps4cuda3std3__48in_placeE,(_ZN29_INTERNAL_ecec2916_4_k_cu_eps4cuda3std6ranges3__45__cpo4sizeE - _ZN29_INTERNAL_ecec2916_4_k_cu_eps4cuda3std3__48in_placeE)
_ZN29_INTERNAL_ecec2916_4_k_cu_eps4cuda3std3__48in_placeE:
	.zero		1
	.type		_ZN29_INTERNAL_ecec2916_4_k_cu_eps4cuda3std6ranges3__45__cpo4sizeE,@object
	.size		_ZN29_INTERNAL_ecec2916_4_k_cu_eps4cuda3std6ranges3__45__cpo4sizeE,(_ZN29_INTERNAL_ecec2916_4_k_cu_eps6thrust24THRUST_300001_SM_1000_NS12placeholders2_3E - _ZN29_INTERNAL_ecec2916_4_k_cu_eps4cuda3std6ranges3__45__cpo4sizeE)
_ZN29_INTERNAL_ecec2916_4_k_cu_eps4cuda3std6ranges3__45__cpo4sizeE:
	.zero		1
	.type		_ZN29_INTERNAL_ecec2916_4_k_cu_eps6thrust24THRUST_300001_SM_1000_NS12placeholders2_3E,@object
	.size		_ZN29_INTERNAL_ecec2916_4_k_cu_eps6thrust24THRUST_300001_SM_1000_NS12placeholders2_3E,(_ZN29_INTERNAL_ecec2916_4_k_cu_eps4cuda3std3__45__cpo6cbeginE - _ZN29_INTERNAL_ecec2916_4_k_cu_eps6thrust24THRUST_300001_SM_1000_NS12placeholders2_3E)
_ZN29_INTERNAL_ecec2916_4_k_cu_eps6thrust24THRUST_300001_SM_1000_NS12placeholders2_3E:
	.zero		1
	.type		_ZN29_INTERNAL_ecec2916_4_k_cu_eps4cuda3std3__45__cpo6cbeginE,@object
	.size		_ZN29_INTERNAL_ecec2916_4_k_cu_eps4cuda3std3__45__cpo6cbeginE,(_ZN29_INTERNAL_ecec2916_4_k_cu_eps4cuda3std6ranges3__45__cpo6cbeginE - _ZN29_INTERNAL_ecec2916_4_k_cu_eps4cuda3std3__45__cpo6cbeginE)
_ZN29_INTERNAL_ecec2916_4_k_cu_eps4cuda3std3__45__cpo6cbeginE:
	.zero		1
	.type		_ZN29_INTERNAL_ecec2916_4_k_cu_eps4cuda3std6ranges3__45__cpo6cbeginE,@object
	.size		_ZN29_INTERNAL_ecec2916_4_k_cu_eps4cuda3std6ranges3__45__cpo6cbeginE,(_ZN29_INTERNAL_ecec2916_4_k_cu_eps6thrust24THRUST_300001_SM_1000_NS12placeholders2_7E - _ZN29_INTERNAL_ecec2916_4_k_cu_eps4cuda3std6ranges3__45__cpo6cbeginE)
_ZN29_INTERNAL_ecec2916_4_k_cu_eps4cuda3std6ranges3__45__cpo6cbeginE:
	.zero		1
	.type		_ZN29_INTERNAL_ecec2916_4_k_cu_eps6thrust24THRUST_300001_SM_1000_NS12placeholders2_7E,@object
	.size		_ZN29_INTERNAL_ecec2916_4_k_cu_eps6thrust24THRUST_300001_SM_1000_NS12placeholders2_7E,(_ZN29_INTERNAL_ecec2916_4_k_cu_eps4cuda3std3__45__cpo7crbeginE - _ZN29_INTERNAL_ecec2916_4_k_cu_eps6thrust24THRUST_300001_SM_1000_NS12placeholders2_7E)
_ZN29_INTERNAL_ecec2916_4_k_cu_eps6thrust24THRUST_300001_SM_1000_NS12placeholders2_7E:
	.zero		1
	.type		_ZN29_INTERNAL_ecec2916_4_k_cu_eps4cuda3std3__45__cpo7crbeginE,@object
	.size		_ZN29_INTERNAL_ecec2916_4_k_cu_eps4cuda3std3__45__cpo7crbeginE,(_ZN29_INTERNAL_ecec2916_4_k_cu_eps4cuda3std6ranges3__45__cpo4nextE - _ZN29_INTERNAL_ecec2916_4_k_cu_eps4cuda3std3__45__cpo7crbeginE)
_ZN29_INTERNAL_ecec2916_4_k_cu_eps4cuda3std3__45__cpo7crbeginE:
	.zero		1
	.type		_ZN29_INTERNAL_ecec2916_4_k_cu_eps4cuda3std6ranges3__45__cpo4nextE,@object
	.size		_ZN29_INTERNAL_ecec2916_4_k_cu_eps4cuda3std6ranges3__45__cpo4nextE,(_ZN29_INTERNAL_ecec2916_4_k_cu_eps4cuda3std6ranges3__45__cpo4swapE - _ZN29_INTERNAL_ecec2916_4_k_cu_eps4cuda3std6ranges3__45__cpo4nextE)
_ZN29_INTERNAL_ecec2916_4_k_cu_eps4cuda3std6ranges3__45__cpo4nextE:
	.zero		1
	.type		_ZN29_INTERNAL_ecec2916_4_k_cu_eps4cuda3std6ranges3__45__cpo4swapE,@object
	.size		_ZN29_INTERNAL_ecec2916_4_k_cu_eps4cuda3std6ranges3__45__cpo4swapE,(_ZN29_INTERNAL_ecec2916_4_k_cu_eps6thrust24THRUST_300001_SM_1000_NS8cuda_cub10par_nosyncE - _ZN29_INTERNAL_ecec2916_4_k_cu_eps4cuda3std6ranges3__45__cpo4swapE)
_ZN29_INTERNAL_ecec2916_4_k_cu_eps4cuda3std6ranges3__45__cpo4swapE:
	.zero		1
	.type		_ZN29_INTERNAL_ecec2916_4_k_cu_eps6thrust24THRUST_300001_SM_1000_NS8cuda_cub10par_nosyncE,@object
	.size		_ZN29_INTERNAL_ecec2916_4_k_cu_eps6thrust24THRUST_300001_SM_1000_NS8cuda_cub10par_nosyncE,(_ZN29_INTERNAL_ecec2916_4_k_cu_eps6thrust24THRUST_300001_SM_1000_NS12placeholders2_9E - _ZN29_INTERNAL_ecec2916_4_k_cu_eps6thrust24THRUST_300001_SM_1000_NS8cuda_cub10par_nosyncE)
_ZN29_INTERNAL_ecec2916_4_k_cu_eps6thrust24THRUST_300001_SM_1000_NS8cuda_cub10par_nosyncE:
	.zero		1
	.type		_ZN29_INTERNAL_ecec2916_4_k_cu_eps6thrust24THRUST_300001_SM_1000_NS12placeholders2_9E,@object
	.size		_ZN29_INTERNAL_ecec2916_4_k_cu_eps6thrust24THRUST_300001_SM_1000_NS12placeholders2_9E,(_ZN29_INTERNAL_ecec2916_4_k_cu_eps4cuda3std3__431_GLOBAL__N__ecec2916_4_k_cu_eps6ignoreE - _ZN29_INTERNAL_ecec2916_4_k_cu_eps6thrust24THRUST_300001_SM_1000_NS12placeholders2_9E)
_ZN29_INTERNAL_ecec2916_4_k_cu_eps6thrust24THRUST_300001_SM_1000_NS12placeholders2_9E:
	.zero		1
	.type		_ZN29_INTERNAL_ecec2916_4_k_cu_eps4cuda3std3__431_GLOBAL__N__ecec2916_4_k_cu_eps6ignoreE,@object
	.size		_ZN29_INTERNAL_ecec2916_4_k_cu_eps4cuda3std3__431_GLOBAL__N__ecec2916_4_k_cu_eps6ignoreE,(_ZN29_INTERNAL_ecec2916_4_k_cu_eps4cuda3std6ranges3__45__cpo4dataE - _ZN29_INTERNAL_ecec2916_4_k_cu_eps4cuda3std3__431_GLOBAL__N__ecec2916_4_k_cu_eps6ignoreE)
_ZN29_INTERNAL_ecec2916_4_k_cu_eps4cuda3std3__431_GLOBAL__N__ecec2916_4_k_cu_eps6ignoreE:
	.zero		1
	.type		_ZN29_INTERNAL_ecec2916_4_k_cu_eps4cuda3std6ranges3__45__cpo4dataE,@object
	.size		_ZN29_INTERNAL_ecec2916_4_k_cu_eps4cuda3std6ranges3__45__cpo4dataE,(_ZN29_INTERNAL_ecec2916_4_k_cu_eps6thrust24THRUST_300001_SM_1000_NS12placeholders2_1E - _ZN29_INTERNAL_ecec2916_4_k_cu_eps4cuda3std6ranges3__45__cpo4dataE)
_ZN29_INTERNAL_ecec2916_4_k_cu_eps4cuda3std6ranges3__45__cpo4dataE:
	.zero		1
	.type		_ZN29_INTERNAL_ecec2916_4_k_cu_eps6thrust24THRUST_300001_SM_1000_NS12placeholders2_1E,@object
	.size		_ZN29_INTERNAL_ecec2916_4_k_cu_eps6thrust24THRUST_300001_SM_1000_NS12placeholders2_1E,(_ZN29_INTERNAL_ecec2916_4_k_cu_eps4cuda3std3__45__cpo5beginE - _ZN29_INTERNAL_ecec2916_4_k_cu_eps6thrust24THRUST_300001_SM_1000_NS12placeholders2_1E)
_ZN29_INTERNAL_ecec2916_4_k_cu_eps6thrust24THRUST_300001_SM_1000_NS12placeholders2_1E:
	.zero		1
	.type		_ZN29_INTERNAL_ecec2916_4_k_cu_eps4cuda3std3__45__cpo5beginE,@object
	.size		_ZN29_INTERNAL_ecec2916_4_k_cu_eps4cuda3std3__45__cpo5beginE,(_ZN29_INTERNAL_ecec2916_4_k_cu_eps4cuda3std6ranges3__45__cpo5beginE - _ZN29_INTERNAL_ecec2916_4_k_cu_eps4cuda3std3__45__cpo5beginE)
_ZN29_INTERNAL_ecec2916_4_k_cu_eps4cuda3std3__45__cpo5beginE:
	.zero		1
	.type		_ZN29_INTERNAL_ecec2916_4_k_cu_eps4cuda3std6ranges3__45__cpo5beginE,@object
	.size		_ZN29_INTERNAL_ecec2916_4_k_cu_eps4cuda3std6ranges3__45__cpo5beginE,(_ZN29_INTERNAL_ecec2916_4_k_cu_eps6thrust24THRUST_300001_SM_1000_NS12placeholders2_5E - _ZN29_INTERNAL_ecec2916_4_k_cu_eps4cuda3std6ranges3__45__cpo5beginE)
_ZN29_INTERNAL_ecec2916_4_k_cu_eps4cuda3std6ranges3__45__cpo5beginE:
	.zero		1
	.type		_ZN29_INTERNAL_ecec2916_4_k_cu_eps6thrust24THRUST_300001_SM_1000_NS12placeholders2_5E,@object
	.size		_ZN29_INTERNAL_ecec2916_4_k_cu_eps6thrust24THRUST_300001_SM_1000_NS12placeholders2_5E,(_ZN29_INTERNAL_ecec2916_4_k_cu_eps4cuda3std3__45__cpo6rbeginE - _ZN29_INTERNAL_ecec2916_4_k_cu_eps6thrust24THRUST_300001_SM_1000_NS12placeholders2_5E)
_ZN29_INTERNAL_ecec2916_4_k_cu_eps6thrust24THRUST_300001_SM_1000_NS12placeholders2_5E:
	.zero		1
	.type		_ZN29_INTERNAL_ecec2916_4_k_cu_eps4cuda3std3__45__cpo6rbeginE,@object
	.size		_ZN29_INTERNAL_ecec2916_4_k_cu_eps4cuda3std3__45__cpo6rbeginE,(_ZN29_INTERNAL_ecec2916_4_k_cu_eps4cuda3std6ranges3__45__cpo7advanceE - _ZN29_INTERNAL_ecec2916_4_k_cu_eps4cuda3std3__45__cpo6rbeginE)
_ZN29_INTERNAL_ecec2916_4_k_cu_eps4cuda3std3__45__cpo6rbeginE:
	.zero		1
	.type		_ZN29_INTERNAL_ecec2916_4_k_cu_eps4cuda3std6ranges3__45__cpo7advanceE,@object
	.size		_ZN29_INTERNAL_ecec2916_4_k_cu_eps4cuda3std6ranges3__45__cpo7advanceE,(_ZN29_INTERNAL_ecec2916_4_k_cu_eps4cuda3std3__47nulloptE - _ZN29_INTERNAL_ecec2916_4_k_cu_eps4cuda3std6ranges3__45__cpo7advanceE)
_ZN29_INTERNAL_ecec2916_4_k_cu_eps4cuda3std6ranges3__45__cpo7advanceE:
	.zero		1
	.type		_ZN29_INTERNAL_ecec2916_4_k_cu_eps4cuda3std3__47nulloptE,@object
	.size		_ZN29_INTERNAL_ecec2916_4_k_cu_eps4cuda3std3__47nulloptE,(_ZN29_INTERNAL_ecec2916_4_k_cu_eps4cuda3std6ranges3__45__cpo8distanceE - _ZN29_INTERNAL_ecec2916_4_k_cu_eps4cuda3std3__47nulloptE)
_ZN29_INTERNAL_ecec2916_4_k_cu_eps4cuda3std3__47nulloptE:
	.zero		1
	.type		_ZN29_INTERNAL_ecec2916_4_k_cu_eps4cuda3std6ranges3__45__cpo8distanceE,@object
	.size		_ZN29_INTERNAL_ecec2916_4_k_cu_eps4cuda3std6ranges3__45__cpo8distanceE,(_ZN29_INTERNAL_ecec2916_4_k_cu_eps6thrust24THRUST_300001_SM_1000_NS12placeholders3_10E - _ZN29_INTERNAL_ecec2916_4_k_cu_eps4cuda3std6ranges3__45__cpo8distanceE)
_ZN29_INTERNAL_ecec2916_4_k_cu_eps4cuda3std6ranges3__45__cpo8distanceE:
	.zero		1
	.type		_ZN29_INTERNAL_ecec2916_4_k_cu_eps6thrust24THRUST_300001_SM_1000_NS12placeholders3_10E,@object
	.size		_ZN29_INTERNAL_ecec2916_4_k_cu_eps6thrust24THRUST_300001_SM_1000_NS12placeholders3_10E,(_ZN29_INTERNAL_ecec2916_4_k_cu_eps4cuda3std3__419piecewise_constructE - _ZN29_INTERNAL_ecec2916_4_k_cu_eps6thrust24THRUST_300001_SM_1000_NS12placeholders3_10E)
_ZN29_INTERNAL_ecec2916_4_k_cu_eps6thrust24THRUST_300001_SM_1000_NS12placeholders3_10E:
	.zero		1
	.type		_ZN29_INTERNAL_ecec2916_4_k_cu_eps4cuda3std3__419piecewise_constructE,@object
	.size		_ZN29_INTERNAL_ecec2916_4_k_cu_eps4cuda3std3__419piecewise_constructE,(_ZN29_INTERNAL_ecec2916_4_k_cu_eps4cuda3std6ranges3__45__cpo5cdataE - _ZN29_INTERNAL_ecec2916_4_k_cu_eps4cuda3std3__419piecewise_constructE)
_ZN29_INTERNAL_ecec2916_4_k_cu_eps4cuda3std3__419piecewise_constructE:
	.zero		1
	.type		_ZN29_INTERNAL_ecec2916_4_k_cu_eps4cuda3std6ranges3__45__cpo5cdataE,@object
	.size		_ZN29_INTERNAL_ecec2916_4_k_cu_eps4cuda3std6ranges3__45__cpo5cdataE,(_ZN29_INTERNAL_ecec2916_4_k_cu_eps6thrust24THRUST_300001_SM_1000_NS12placeholders2_2E - _ZN29_INTERNAL_ecec2916_4_k_cu_eps4cuda3std6ranges3__45__cpo5cdataE)
_ZN29_INTERNAL_ecec2916_4_k_cu_eps4cuda3std6ranges3__45__cpo5cdataE:
	.zero		1
	.type		_ZN29_INTERNAL_ecec2916_4_k_cu_eps6thrust24THRUST_300001_SM_1000_NS12placeholders2_2E,@object
	.size		_ZN29_INTERNAL_ecec2916_4_k_cu_eps6thrust24THRUST_300001_SM_1000_NS12placeholders2_2E,(_ZN29_INTERNAL_ecec2916_4_k_cu_eps4cuda3std3__45__cpo3endE - _ZN29_INTERNAL_ecec2916_4_k_cu_eps6thrust24THRUST_300001_SM_1000_NS12placeholders2_2E)
_ZN29_INTERNAL_ecec2916_4_k_cu_eps6thrust24THRUST_300001_SM_1000_NS12placeholders2_2E:
	.zero		1
	.type		_ZN29_INTERNAL_ecec2916_4_k_cu_eps4cuda3std3__45__cpo3endE,@object
	.size		_ZN29_INTERNAL_ecec2916_4_k_cu_eps4cuda3std3__45__cpo3endE,(_ZN29_INTERNAL_ecec2916_4_k_cu_eps4cuda3std6ranges3__45__cpo3endE - _ZN29_INTERNAL_ecec2916_4_k_cu_eps4cuda3std3__45__cpo3endE)
_ZN29_INTERNAL_ecec2916_4_k_cu_eps4cuda3std3__45__cpo3endE:
	.zero		1
	.type		_ZN29_INTERNAL_ecec2916_4_k_cu_eps4cuda3std6ranges3__45__cpo3endE,@object
	.size		_ZN29_INTERNAL_ecec2916_4_k_cu_eps4cuda3std6ranges3__45__cpo3endE,(_ZN29_INTERNAL_ecec2916_4_k_cu_eps6thrust24THRUST_300001_SM_1000_NS12placeholders2_6E - _ZN29_INTERNAL_ecec2916_4_k_cu_eps4cuda3std6ranges3__45__cpo3endE)
_ZN29_INTERNAL_ecec2916_4_k_cu_eps4cuda3std6ranges3__45__cpo3endE:
	.zero		1
	.type		_ZN29_INTERNAL_ecec2916_4_k_cu_eps6thrust24THRUST_300001_SM_1000_NS12placeholders2_6E,@object
	.size		_ZN29_INTERNAL_ecec2916_4_k_cu_eps6thrust24THRUST_300001_SM_1000_NS12placeholders2_6E,(_ZN29_INTERNAL_ecec2916_4_k_cu_eps4cuda3std3__45__cpo4rendE - _ZN29_INTERNAL_ecec2916_4_k_cu_eps6thrust24THRUST_300001_SM_1000_NS12placeholders2_6E)
_ZN29_INTERNAL_ecec2916_4_k_cu_eps6thrust24THRUST_300001_SM_1000_NS12placeholders2_6E:
	.zero		1
	.type		_ZN29_INTERNAL_ecec2916_4_k_cu_eps4cuda3std3__45__cpo4rendE,@object
	.size		_ZN29_INTERNAL_ecec2916_4_k_cu_eps4cuda3std3__45__cpo4rendE,(_ZN29_INTERNAL_ecec2916_4_k_cu_eps4cuda3std6ranges3__45__cpo9iter_swapE - _ZN29_INTERNAL_ecec2916_4_k_cu_eps4cuda3std3__45__cpo4rendE)
_ZN29_INTERNAL_ecec2916_4_k_cu_eps4cuda3std3__45__cpo4rendE:
	.zero		1
	.type		_ZN29_INTERNAL_ecec2916_4_k_cu_eps4cuda3std6ranges3__45__cpo9iter_swapE,@object
	.size		_ZN29_INTERNAL_ecec2916_4_k_cu_eps4cuda3std6ranges3__45__cpo9iter_swapE,(_ZN29_INTERNAL_ecec2916_4_k_cu_eps4cuda3std3__48unexpectE - _ZN29_INTERNAL_ecec2916_4_k_cu_eps4cuda3std6ranges3__45__cpo9iter_swapE)
_ZN29_INTERNAL_ecec2916_4_k_cu_eps4cuda3std6ranges3__45__cpo9iter_swapE:
	.zero		1
	.type		_ZN29_INTERNAL_ecec2916_4_k_cu_eps4cuda3std3__48unexpectE,@object
	.size		_ZN29_INTERNAL_ecec2916_4_k_cu_eps4cuda3std3__48unexpectE,(_ZN29_INTERNAL_ecec2916_4_k_cu_eps6thrust24THRUST_300001_SM_1000_NS8cuda_cub3parE - _ZN29_INTERNAL_ecec2916_4_k_cu_eps4cuda3std3__48unexpectE)
_ZN29_INTERNAL_ecec2916_4_k_cu_eps4cuda3std3__48unexpectE:
	.zero		1
	.type		_ZN29_INTERNAL_ecec2916_4_k_cu_eps6thrust24THRUST_300001_SM_1000_NS8cuda_cub3parE,@object
	.size		_ZN29_INTERNAL_ecec2916_4_k_cu_eps6thrust24THRUST_300001_SM_1000_NS8cuda_cub3parE,(_ZN29_INTERNAL_ecec2916_4_k_cu_eps6thrust24THRUST_300001_SM_1000_NS12placeholders2_4E - _ZN29_INTERNAL_ecec2916_4_k_cu_eps6thrust24THRUST_300001_SM_1000_NS8cuda_cub3parE)
_ZN29_INTERNAL_ecec2916_4_k_cu_eps6thrust24THRUST_300001_SM_1000_NS8cuda_cub3parE:
	.zero		1
	.type		_ZN29_INTERNAL_ecec2916_4_k_cu_eps6thrust24THRUST_300001_SM_1000_NS12placeholders2_4E,@object
	.size		_ZN29_INTERNAL_ecec2916_4_k_cu_eps6thrust24THRUST_300001_SM_1000_NS12placeholders2_4E,(_ZN29_INTERNAL_ecec2916_4_k_cu_eps4cuda3std3__45__cpo4cendE - _ZN29_INTERNAL_ecec2916_4_k_cu_eps6thrust24THRUST_300001_SM_1000_NS12placeholders2_4E)
_ZN29_INTERNAL_ecec2916_4_k_cu_eps6thrust24THRUST_300001_SM_1000_NS12placeholders2_4E:
	.zero		1
	.type		_ZN29_INTERNAL_ecec2916_4_k_cu_eps4cuda3std3__45__cpo4cendE,@object
	.size		_ZN29_INTERNAL_ecec2916_4_k_cu_eps4cuda3std3__45__cpo4cendE,(_ZN29_INTERNAL_ecec2916_4_k_cu_eps4cuda3std6ranges3__45__cpo4cendE - _ZN29_INTERNAL_ecec2916_4_k_cu_eps4cuda3std3__45__cpo4cendE)
_ZN29_INTERNAL_ecec2916_4_k_cu_eps4cuda3std3__45__cpo4cendE:
	.zero		1
	.type		_ZN29_INTERNAL_ecec2916_4_k_cu_eps4cuda3std6ranges3__45__cpo4cendE,@object
	.size		_ZN29_INTERNAL_ecec2916_4_k_cu_eps4cuda3std6ranges3__45__cpo4cendE,(_ZN29_INTERNAL_ecec2916_4_k_cu_eps4cuda3std3__420unreachable_sentinelE - _ZN29_INTERNAL_ecec2916_4_k_cu_eps4cuda3std6ranges3__45__cpo4cendE)
_ZN29_INTERNAL_ecec2916_4_k_cu_eps4cuda3std6ranges3__45__cpo4cendE:
	.zero		1
	.type		_ZN29_INTERNAL_ecec2916_4_k_cu_eps4cuda3std3__420unreachable_sentinelE,@object
	.size		_ZN29_INTERNAL_ecec2916_4_k_cu_eps4cuda3std3__420unreachable_sentinelE,(_ZN29_INTERNAL_ecec2916_4_k_cu_eps4cuda3std6ranges3__45__cpo5ssizeE - _ZN29_INTERNAL_ecec2916_4_k_cu_eps4cuda3std3__420unreachable_sentinelE)
_ZN29_INTERNAL_ecec2916_4_k_cu_eps4cuda3std3__420unreachable_sentinelE:
	.zero		1
	.type		_ZN29_INTERNAL_ecec2916_4_k_cu_eps4cuda3std6ranges3__45__cpo5ssizeE,@object
	.size		_ZN29_INTERNAL_ecec2916_4_k_cu_eps4cuda3std6ranges3__45__cpo5ssizeE,(_ZN29_INTERNAL_ecec2916_4_k_cu_eps6thrust24THRUST_300001_SM_1000_NS12placeholders2_8E - _ZN29_INTERNAL_ecec2916_4_k_cu_eps4cuda3std6ranges3__45__cpo5ssizeE)
_ZN29_INTERNAL_ecec2916_4_k_cu_eps4cuda3std6ranges3__45__cpo5ssizeE:
	.zero		1
	.type		_ZN29_INTERNAL_ecec2916_4_k_cu_eps6thrust24THRUST_300001_SM_1000_NS12placeholders2_8E,@object
	.size		_ZN29_INTERNAL_ecec2916_4_k_cu_eps6thrust24THRUST_300001_SM_1000_NS12placeholders2_8E,(_ZN29_INTERNAL_ecec2916_4_k_cu_eps4cuda3std3__45__cpo5crendE - _ZN29_INTERNAL_ecec2916_4_k_cu_eps6thrust24THRUST_300001_SM_1000_NS12placeholders2_8E)
_ZN29_INTERNAL_ecec2916_4_k_cu_eps6thrust24THRUST_300001_SM_1000_NS12placeholders2_8E:
	.zero		1
	.type		_ZN29_INTERNAL_ecec2916_4_k_cu_eps4cuda3std3__45__cpo5crendE,@object
	.size		_ZN29_INTERNAL_ecec2916_4_k_cu_eps4cuda3std3__45__cpo5crendE,(_ZN29_INTERNAL_ecec2916_4_k_cu_eps4cuda3std6ranges3__45__cpo4prevE - _ZN29_INTERNAL_ecec2916_4_k_cu_eps4cuda3std3__45__cpo5crendE)
_ZN29_INTERNAL_ecec2916_4_k_cu_eps4cuda3std3__45__cpo5crendE:
	.zero		1
	.type		_ZN29_INTERNAL_ecec2916_4_k_cu_eps4cuda3std6ranges3__45__cpo4prevE,@object
	.size		_ZN29_INTERNAL_ecec2916_4_k_cu_eps4cuda3std6ranges3__45__cpo4prevE,(_ZN29_INTERNAL_ecec2916_4_k_cu_eps4cuda3std6ranges3__45__cpo9iter_moveE - _ZN29_INTERNAL_ecec2916_4_k_cu_eps4cuda3std6ranges3__45__cpo4prevE)
_ZN29_INTERNAL_ecec2916_4_k_cu_eps4cuda3std6ranges3__45__cpo4prevE:
	.zero		1
	.type		_ZN29_INTERNAL_ecec2916_4_k_cu_eps4cuda3std6ranges3__45__cpo9iter_moveE,@object
	.size		_ZN29_INTERNAL_ecec2916_4_k_cu_eps4cuda3std6ranges3__45__cpo9iter_moveE,(_ZN29_INTERNAL_ecec2916_4_k_cu_eps6thrust24THRUST_300001_SM_1000_NS6system6detail10sequential3seqE - _ZN29_INTERNAL_ecec2916_4_k_cu_eps4cuda3std6ranges3__45__cpo9iter_moveE)
_ZN29_INTERNAL_ecec2916_4_k_cu_eps4cuda3std6ranges3__45__cpo9iter_moveE:
	.zero		1
	.type		_ZN29_INTERNAL_ecec2916_4_k_cu_eps6thrust24THRUST_300001_SM_1000_NS6system6detail10sequential3seqE,@object
	.size		_ZN29_INTERNAL_ecec2916_4_k_cu_eps6thrust24THRUST_300001_SM_1000_NS6system6detail10sequential3seqE,(.L_31 - _ZN29_INTERNAL_ecec2916_4_k_cu_eps6thrust24THRUST_300001_SM_1000_NS6system6detail10sequential3seqE)
_ZN29_INTERNAL_ecec2916_4_k_cu_eps6thrust24THRUST_300001_SM_1000_NS6system6detail10sequential3seqE:
	.zero		1
.L_31:


//--------------------- .nv.shared._ZN3cub18CUB_300001_SM_10006detail4scan16DeviceScanKernelINS2_10policy_hubIiiijN4cuda3std3__44plusIvEEE10Policy1000EN6thrust24THRUST_300001_SM_1000_NS10device_ptrIiEESF_NS0_13ScanTileStateIiLb1EEES9_NS1_10InputValueIiPiEEjiLb0EiEEvT0_T1_T2_iT3_T4_T5_ --------------------------
	.section	.nv.shared._ZN3cub18CUB_300001_SM_10006detail4scan16DeviceScanKernelINS2_10policy_hubIiiijN4cuda3std3__44plusIvEEE10Policy1000EN6thrust24THRUST_300001_SM_1000_NS10device_ptrIiEESF_NS0_13ScanTileStateIiLb1EEES9_NS1_10InputValueIiPiEEjiLb0EiEEvT0_T1_T2_iT3_T4_T5_,"aw",@nobits
	.sectionflags	@""
	.align	16
.nv.shared._ZN3cub18CUB_300001_SM_10006detail4scan16DeviceScanKernelINS2_10policy_hubIiiijN4cuda3std3__44plusIvEEE10Policy1000EN6thrust24THRUST_300001_SM_1000_NS10device_ptrIiEESF_NS0_13ScanTileStateIiLb1EEES9_NS1_10InputValueIiPiEEjiLb0EiEEvT0_T1_T2_iT3_T4_T5_:
	.zero		34832


//--------------------- .nv.constant0._ZN3cub18CUB_300001_SM_10006detail4scan16DeviceScanKernelINS2_10policy_hubIiiimN4cuda3std3__44plusIvEEE10Policy1000EN6thrust24THRUST_300001_SM_1000_NS10device_ptrIiEESF_NS0_13ScanTileStateIiLb1EEES9_NS1_10InputValueIiPiEEmiLb0EiEEvT0_T1_T2_iT3_T4_T5_ --------------------------
	.section	.nv.constant0._ZN3cub18CUB_300001_SM_10006detail4scan16DeviceScanKernelINS2_10policy_hubIiiimN4cuda3std3__44plusIvEEE10Policy1000EN6thrust24THRUST_300001_SM_1000_NS10device_ptrIiEESF_NS0_13ScanTileStateIiLb1EEES9_NS1_10InputValueIiPiEEmiLb0EiEEvT0_T1_T2_iT3_T4_T5_,"a",@progbits
	.sectionflags	@""
	.align	4
.nv.constant0._ZN3cub18CUB_300001_SM_10006detail4scan16DeviceScanKernelINS2_10policy_hubIiiimN4cuda3std3__44plusIvEEE10Policy1000EN6thrust24THRUST_300001_SM_1000_NS10device_ptrIiEESF_NS0_13ScanTileStateIiLb1EEES9_NS1_10InputValueIiPiEEmiLb0EiEEvT0_T1_T2_iT3_T4_T5_:
	.zero		952


//--------------------- .nv.constant0._ZN3cub18CUB_300001_SM_10006detail4scan16DeviceScanKernelINS2_10policy_hubIiiijN4cuda3std3__44plusIvEEE10Policy1000EN6thrust24THRUST_300001_SM_1000_NS10device_ptrIiEESF_NS0_13ScanTileStateIiLb1EEES9_NS1_10InputValueIiPiEEjiLb0EiEEvT0_T1_T2_iT3_T4_T5_ --------------------------
	.section	.nv.constant0._ZN3cub18CUB_300001_SM_10006detail4scan16DeviceScanKernelINS2_10policy_hubIiiijN4cuda3std3__44plusIvEEE10Policy1000EN6thrust24THRUST_300001_SM_1000_NS10device_ptrIiEESF_NS0_13ScanTileStateIiLb1EEES9_NS1_10InputValueIiPiEEjiLb0EiEEvT0_T1_T2_iT3_T4_T5_,"a",@progbits
	.sectionflags	@""
	.align	4
.nv.constant0._ZN3cub18CUB_300001_SM_10006detail4scan16DeviceScanKernelINS2_10policy_hubIiiijN4cuda3std3__44plusIvEEE10Policy1000EN6thrust24THRUST_300001_SM_1000_NS10device_ptrIiEESF_NS0_13ScanTileStateIiLb1EEES9_NS1_10InputValueIiPiEEjiLb0EiEEvT0_T1_T2_iT3_T4_T5_:
	.zero		948


//--------------------- .nv.constant0._ZN3cub18CUB_300001_SM_10006detail4scan20DeviceScanInitKernelINS0_13ScanTileStateIiLb1EEEEEvT_i --------------------------
	.section	.nv.constant0._ZN3cub18CUB_300001_SM_10006detail4scan20DeviceScanInitKernelINS0_13ScanTileStateIiLb1EEEEEvT_i,"a",@progbits
	.sectionflags	@""
	.align	4
.nv.constant0._ZN3cub18CUB_300001_SM_10006detail4scan20DeviceScanInitKernelINS0_13ScanTileStateIiLb1EEEEEvT_i:
	.zero		908


//--------------------- .nv.constant0._ZN3cub18CUB_300001_SM_10006detail11EmptyKernelIvEEvv --------------------------
	.section	.nv.constant0._ZN3cub18CUB_300001_SM_10006detail11EmptyKernelIvEEvv,"a",@progbits
	.sectionflags	@""
	.align	4
.nv.constant0._ZN3cub18CUB_300001_SM_10006detail11EmptyKernelIvEEvv:
	.zero		896


//--------------------- .nv.constant0._Z11Sort_KernelPiS_S_i --------------------------
	.section	.nv.constant0._Z11Sort_KernelPiS_S_i,"a",@progbits
	.sectionflags	@""
	.align	4
.nv.constant0._Z11Sort_KernelPiS_S_i:
	.zero		924


//--------------------- .nv.constant0._Z11Hist_KernelPiS_i --------------------------
	.section	.nv.constant0._Z11Hist_KernelPiS_i,"a",@progbits
	.sectionflags	@""
	.align	4
.nv.constant0._Z11Hist_KernelPiS_i:
	.zero		916


//--------------------- SYMBOLS --------------------------

	.type		.nv.reservedSmem.offset0,@object
	.size		.nv.reservedSmem.offset0,0x4
	.type		.nv.reservedSmem.cap,@object
	.size		.nv.reservedSmem.cap,0x4
